	.target	sm_90a

	.elftype	@"ET_EXEC"


//--------------------- .note.nv.tkinfo           --------------------------
	.section	.note.nv.tkinfo,"",@"SHT_NOTE"
	.sectionflags	@"SHF_NOTE_NV_TKINFO"
	.tkinfo
        /*0018*/ 	.word	0x00000002
        /*0030*/ 	.string	""
        /*0030*/ 	.string	"ptxas"
        /*0030*/ 	.string	"Cuda compilation tools, release 13.0, V13.0.88"
        /*0030*/ 	.string	"Build cuda_13.0.r13.0/compiler.36424714_0"
        /*0030*/ 	.string	"-v  -suppress-debug-info  -lineinfo  -arch sm_90a "



//--------------------- .note.nv.cuinfo           --------------------------
	.section	.note.nv.cuinfo,"",@"SHT_NOTE"
	.sectionflags	@"SHF_NOTE_NV_CUINFO"
        /*0018*/ 	.short	0x0002
        /*001a*/ 	.short	0x005a
        /*001c*/ 	.short	0x0082
	.zero		2


//--------------------- .nv.info                  --------------------------
	.section	.nv.info,"",@"SHT_CUDA_INFO"
	.align	4


	//----- nvinfo : EIATTR_REGCOUNT
	.align		4
        /*0000*/ 	.byte	0x04, 0x2f
        /*0002*/ 	.short	(.L_1 - .L_0)
	.align		4
.L_0:
        /*0004*/ 	.word	index@(gluon_mma)
        /*0008*/ 	.word	0x000000ff


	//----- nvinfo : EIATTR_FRAME_SIZE
	.align		4
.L_1:
        /*000c*/ 	.byte	0x04, 0x11
        /*000e*/ 	.short	(.L_3 - .L_2)
	.align		4
.L_2:
        /*0010*/ 	.word	index@(gluon_mma)
        /*0014*/ 	.word	0x00000000


	//----- nvinfo : EIATTR_MIN_STACK_SIZE
	.align		4
.L_3:
        /*0018*/ 	.byte	0x04, 0x12
        /*001a*/ 	.short	(.L_5 - .L_4)
	.align		4
.L_4:
        /*001c*/ 	.word	index@(gluon_mma)
        /*0020*/ 	.word	0x00000000
.L_5:


//--------------------- .nv.compat                --------------------------
	.section	.nv.compat,"",@"SHT_CUDA_COMPAT_INFO"
	.align	4
        /*0000*/ 	.byte	0x02, 0x09, 0x01, 0x00, 0x02, 0x02, 0x04, 0x00, 0x02, 0x05, 0x05, 0x00, 0x03, 0x07, 0x01, 0x01
        /*0010*/ 	.byte	0x02, 0x03, 0x00, 0x00, 0x02, 0x06, 0x01, 0x00, 0x04, 0x0b, 0x08, 0x00, 0x00, 0x00, 0x00, 0x00
        /*0020*/ 	.byte	0x00, 0x00, 0x00, 0x00


//--------------------- .nv.info.gluon_mma        --------------------------
	.section	.nv.info.gluon_mma,"",@"SHT_CUDA_INFO"
	.sectionflags	@""
	.align	4


	//----- nvinfo : EIATTR_CUDA_API_VERSION
	.align		4
        /*0000*/ 	.byte	0x04, 0x37
        /*0002*/ 	.short	(.L_7 - .L_6)
.L_6:
        /*0004*/ 	.word	0x00000082


	//----- nvinfo : EIATTR_KPARAM_INFO
	.align		4
.L_7:
        /*0008*/ 	.byte	0x04, 0x17
        /*000a*/ 	.short	(.L_9 - .L_8)
.L_8:
        /*000c*/ 	.word	0x00000000
        /*0010*/ 	.short	0x0004
        /*0012*/ 	.short	0x0020
        /*0014*/ 	.byte	0x00, 0xf4, 0x21, 0x00


	//----- nvinfo : EIATTR_KPARAM_INFO
	.align		4
.L_9:
        /*0018*/ 	.byte	0x04, 0x17
        /*001a*/ 	.short	(.L_11 - .L_10)
.L_10:
        /*001c*/ 	.word	0x00000000
        /*0020*/ 	.short	0x0003
        /*0022*/ 	.short	0x0018
        /*0024*/ 	.byte	0x00, 0xf4, 0x21, 0x00


	//----- nvinfo : EIATTR_KPARAM_INFO
	.align		4
.L_11:
        /*0028*/ 	.byte	0x04, 0x17
        /*002a*/ 	.short	(.L_13 - .L_12)
.L_12:
        /*002c*/ 	.word	0x00000000
        /*0030*/ 	.short	0x0002
        /*0032*/ 	.short	0x0010
        /*0034*/ 	.byte	0x00, 0xf4, 0x21, 0x00


	//----- nvinfo : EIATTR_KPARAM_INFO
	.align		4
.L_13:
        /*0038*/ 	.byte	0x04, 0x17
        /*003a*/ 	.short	(.L_15 - .L_14)
.L_14:
        /*003c*/ 	.word	0x00000000
        /*0040*/ 	.short	0x0001
        /*0042*/ 	.short	0x0008
        /*0044*/ 	.byte	0x00, 0xf4, 0x21, 0x00


	//----- nvinfo : EIATTR_KPARAM_INFO
	.align		4
.L_15:
        /*0048*/ 	.byte	0x04, 0x17
        /*004a*/ 	.short	(.L_17 - .L_16)
.L_16:
        /*004c*/ 	.word	0x00000000
        /*0050*/ 	.short	0x0000
        /*0052*/ 	.short	0x0000
        /*0054*/ 	.byte	0x00, 0xf4, 0x21, 0x00


	//----- nvinfo : EIATTR_SPARSE_MMA_MASK
	.align		4
.L_17:
        /*0058*/ 	.byte	0x03, 0x50
        /*005a*/ 	.short	0x0000


	//----- nvinfo : EIATTR_MAXREG_COUNT
	.align		4
        /*005c*/ 	.byte	0x03, 0x1b
        /*005e*/ 	.short	0x00ff


	//----- nvinfo : EIATTR_NUM_BARRIERS
	.align		4
        /*0060*/ 	.byte	0x02, 0x4c
        /*0062*/ 	.byte	0x01
	.zero		1


	//----- nvinfo : EIATTR_MERCURY_ISA_VERSION
	.align		4
        /*0064*/ 	.byte	0x03, 0x5f
        /*0066*/ 	.short	0x0101


	//----- nvinfo : EIATTR_EXIT_INSTR_OFFSETS
	.align		4
        /*0068*/ 	.byte	0x04, 0x1c
        /*006a*/ 	.short	(.L_19 - .L_18)


	//   ....[0]....
.L_18:
        /*006c*/ 	.word	0x00003a90


	//----- nvinfo : EIATTR_REQNTID
	.align		4
.L_19:
        /*0070*/ 	.byte	0x04, 0x10
        /*0072*/ 	.short	(.L_21 - .L_20)
.L_20:
        /*0074*/ 	.word	0x00000080
        /*0078*/ 	.word	0x00000001
        /*007c*/ 	.word	0x00000001


	//----- nvinfo : EIATTR_CBANK_PARAM_SIZE
	.align		4
.L_21:
        /*0080*/ 	.byte	0x03, 0x19
        /*0082*/ 	.short	0x0028


	//----- nvinfo : EIATTR_PARAM_CBANK
	.align		4
        /*0084*/ 	.byte	0x04, 0x0a
        /*0086*/ 	.short	(.L_23 - .L_22)
	.align		4
.L_22:
        /*0088*/ 	.word	index@(.nv.constant0.gluon_mma)
        /*008c*/ 	.short	0x0210
        /*008e*/ 	.short	0x0028


	//----- nvinfo : EIATTR_SW_WAR
	.align		4
.L_23:
        /*0090*/ 	.byte	0x04, 0x36
        /*0092*/ 	.short	(.L_25 - .L_24)
.L_24:
        /*0094*/ 	.word	0x00000008
.L_25:


//--------------------- .nv.callgraph             --------------------------
	.section	.nv.callgraph,"",@"SHT_CUDA_CALLGRAPH"
	.align	4
	.sectionentsize	8
	.align		4
        /*0000*/ 	.word	0x00000000
	.align		4
        /*0004*/ 	.word	0xffffffff
	.align		4
        /*0008*/ 	.word	0x00000000
	.align		4
        /*000c*/ 	.word	0xfffffffe
	.align		4
        /*0010*/ 	.word	0x00000000
	.align		4
        /*0014*/ 	.word	0xfffffffd
	.align		4
        /*0018*/ 	.word	0x00000000
	.align		4
        /*001c*/ 	.word	0xfffffffc


//--------------------- .text.gluon_mma           --------------------------
	.section	.text.gluon_mma,"ax",@progbits
	.align	128
        .global         gluon_mma
        .type           gluon_mma,@function
        .size           gluon_mma,(.L_x_1 - gluon_mma)
        .other          gluon_mma,@"STO_CUDA_ENTRY STV_DEFAULT"
gluon_mma:
.text.gluon_mma:
[----:B------:R-:W-:Y:S01]  /*0000*/  LDC R1, c[0x0][0x28] ;  /* 0x00000a00ff017b82 */ /* 0x000fe20000000800 */
[----:B------:R-:W0:Y:S07]  /*0010*/  S2R R6, SR_TID.X ;  /* 0x0000000000067919 */ /* 0x000e2e0000002100 */
[----:B------:R-:W1:Y:S01]  /*0020*/  LDC.64 R66, c[0x0][0x210] ;  /* 0x00008400ff427b82 */ /* 0x000e620000000a00 */
[----:B------:R-:W-:-:S07]  /*0030*/  ULDC.64 UR16, c[0x0][0x208] ;  /* 0x0000820000107ab9 */ /* 0x000fce0000000a00 */
[----:B------:R-:W2:Y:S01]  /*0040*/  LDC.64 R4, c[0x0][0x218] ;  /* 0x00008600ff047b82 */ /* 0x000ea20000000a00 */
[----:B0-----:R-:W-:Y:S02]  /*0050*/  SHF.R.U32.HI R21, RZ, 0x5, R6 ;  /* 0x00000005ff157819 */ /* 0x001fe40000011606 */
[C---:B------:R-:W-:Y:S02]  /*0060*/  LOP3.LUT R3, R6.reuse, 0x60, RZ, 0xc0, !PT ;  /* 0x0000006006037812 */ /* 0x040fe400078ec0ff */
[----:B------:R-:W-:Y:S02]  /*0070*/  SGXT.U32 R21, R21, 0x2 ;  /* 0x000000021515781a */ /* 0x000fe40000000000 */
[C---:B-1----:R-:W-:Y:S01]  /*0080*/  LEA R8, P0, R3.reuse, R66, 0x2 ;  /* 0x0000004203087211 */ /* 0x042fe200078010ff */
[----:B------:R-:W-:Y:S01]  /*0090*/  IMAD.SHL.U32 R0, R3, 0x2, RZ ;  /* 0x0000000203007824 */ /* 0x000fe200078e00ff */
[----:B------:R-:W-:Y:S02]  /*00a0*/  LOP3.LUT R13, R21, 0x4, RZ, 0xfc, !PT ;  /* 0x00000004150d7812 */ /* 0x000fe400078efcff */
[----:B------:R-:W-:-:S02]  /*00b0*/  LOP3.LUT R6, R6, 0x1f, RZ, 0xc0, !PT ;  /* 0x0000001f06067812 */ /* 0x000fc400078ec0ff */
[C---:B------:R-:W-:Y:S01]  /*00c0*/  LEA R10, P1, R13.reuse, R66, 0x7 ;  /* 0x000000420d0a7211 */ /* 0x040fe200078238ff */
[----:B------:R-:W-:Y:S01]  /*00d0*/  IMAD.SHL.U32 R2, R13, 0x40, RZ ;  /* 0x000000400d027824 */ /* 0x000fe200078e00ff */
[----:B------:R-:W-:-:S04]  /*00e0*/  LEA.HI.X R9, R0, R67, RZ, 0x1, P0 ;  /* 0x0000004300097211 */ /* 0x000fc800000f0cff */
[----:B------:R-:W-:Y:S01]  /*00f0*/  LEA.HI.X R11, R2, R67, RZ, 0x1, P1 ;  /* 0x00000043020b7211 */ /* 0x000fe200008f0cff */
[----:B------:R-:W-:-:S04]  /*0100*/  IMAD.WIDE.U32 R8, R6, 0x2, R8 ;  /* 0x0000000206087825 */ /* 0x000fc800078e0008 */
[----:B------:R-:W-:Y:S01]  /*0110*/  IMAD.WIDE.U32 R10, R6, 0x2, R10 ;  /* 0x00000002060a7825 */ /* 0x000fe200078e000a */
[----:B------:R-:W3:Y:S04]  /*0120*/  LDG.E.U16 R74, desc[UR16][R8.64+0x40] ;  /* 0x00004010084a7981 */ /* 0x000ee8000c1e1500 */
[----:B------:R-:W4:Y:S04]  /*0130*/  LDG.E.U16 R76, desc[UR16][R10.64] ;  /* 0x000000100a4c7981 */ /* 0x000f28000c1e1500 */
[----:B------:R-:W5:Y:S04]  /*0140*/  LDG.E.U16 R78, desc[UR16][R10.64+0x40] ;  /* 0x000040100a4e7981 */ /* 0x000f68000c1e1500 */
[----:B------:R2:W5:Y:S01]  /*0150*/  LDG.E.U16 R72, desc[UR16][R8.64] ;  /* 0x0000001008487981 */ /* 0x000562000c1e1500 */
[----:B------:R-:W-:Y:S01]  /*0160*/  IMAD R0, R3, 0x2, R6 ;  /* 0x0000000203007824 */ /* 0x000fe200078e0206 */
[----:B------:R-:W-:-:S03]  /*0170*/  SHF.R.U32.HI R7, RZ, 0x1, R3 ;  /* 0x00000001ff077819 */ /* 0x000fc60000011603 */
[----:B------:R-:W-:Y:S01]  /*0180*/  IMAD.SHL.U32 R0, R0, 0x2, RZ ;  /* 0x0000000200007824 */ /* 0x000fe200078e00ff */
[C---:B------:R-:W-:Y:S02]  /*0190*/  LOP3.LUT R35, R21.reuse, 0x8, RZ, 0xfc, !PT ;  /* 0x0000000815237812 */ /* 0x040fe400078efcff */
[----:B------:R-:W-:Y:S02]  /*01a0*/  LOP3.LUT R105, R21, 0xc, RZ, 0xfc, !PT ;  /* 0x0000000c15697812 */ /* 0x000fe400078efcff */
[----:B------:R-:W-:Y:S02]  /*01b0*/  LOP3.LUT R7, R0, R7, RZ, 0x3c, !PT ;  /* 0x0000000700077212 */ /* 0x000fe400078e3cff */
[C---:B------:R-:W-:Y:S02]  /*01c0*/  SHF.L.U32 R0, R13.reuse, 0x8, RZ ;  /* 0x000000080d007819 */ /* 0x040fe400000006ff */
[----:B--2---:R-:W-:Y:S02]  /*01d0*/  LEA R8, P0, R13, R4, 0x9 ;  /* 0x000000040d087211 */ /* 0x004fe400078048ff */
[----:B------:R-:W-:-:S02]  /*01e0*/  LOP3.LUT R153, R21, 0x10, RZ, 0xfc, !PT ;  /* 0x0000001015997812 */ /* 0x000fc400078efcff */
[C---:B------:R-:W-:Y:S02]  /*01f0*/  LOP3.LUT R39, R21.reuse, 0x14, RZ, 0xfc, !PT ;  /* 0x0000001415277812 */ /* 0x040fe400078efcff */
[----:B------:R-:W-:Y:S01]  /*0200*/  LOP3.LUT R13, R21, 0x1c, RZ, 0xfc, !PT ;  /* 0x0000001c150d7812 */ /* 0x000fe200078efcff */
[----:B------:R-:W-:Y:S01]  /*0210*/  IMAD.SHL.U32 R2, R105, 0x40, RZ ;  /* 0x0000004069027824 */ /* 0x000fe200078e00ff */
[----:B------:R-:W-:Y:S02]  /*0220*/  LOP3.LUT R29, R21, 0x20, RZ, 0xfc, !PT ;  /* 0x00000020151d7812 */ /* 0x000fe400078efcff */
[----:B------:R-:W-:Y:S01]  /*0230*/  LEA.HI.X R9, R0, R5, RZ, 0x1, P0 ;  /* 0x0000000500097211 */ /* 0x000fe200000f0cff */
[----:B------:R-:W-:Y:S01]  /*0240*/  IMAD.SHL.U32 R0, R35, 0x40, RZ ;  /* 0x0000004023007824 */ /* 0x000fe200078e00ff */
[----:B------:R-:W-:Y:S02]  /*0250*/  LOP3.LUT R15, R21, 0x18, RZ, 0xfc, !PT ;  /* 0x00000018150f7812 */ /* 0x000fe400078efcff */
[----:B------:R-:W-:-:S02]  /*0260*/  LEA R30, P0, R35, R66, 0x7 ;  /* 0x00000042231e7211 */ /* 0x000fc400078038ff */
[----:B------:R-:W-:Y:S01]  /*0270*/  LEA R32, P4, R105, R66, 0x7 ;  /* 0x0000004269207211 */ /* 0x000fe200078838ff */
[----:B------:R-:W-:Y:S01]  /*0280*/  IMAD.SHL.U32 R10, R153, 0x40, RZ ;  /* 0x00000040990a7824 */ /* 0x000fe200078e00ff */
[----:B------:R-:W-:Y:S01]  /*0290*/  LOP3.LUT R11, R21, 0x24, RZ, 0xfc, !PT ;  /* 0x00000024150b7812 */ /* 0x000fe200078efcff */
[----:B------:R-:W-:Y:S01]  /*02a0*/  IMAD.SHL.U32 R12, R39, 0x40, RZ ;  /* 0x00000040270c7824 */ /* 0x000fe200078e00ff */
[----:B------:R-:W-:Y:S01]  /*02b0*/  LOP3.LUT R17, R21, 0x28, RZ, 0xfc, !PT ;  /* 0x0000002815117812 */ /* 0x000fe200078efcff */
[----:B------:R-:W-:Y:S01]  /*02c0*/  IMAD.SHL.U32 R16, R13, 0x40, RZ ;  /* 0x000000400d107824 */ /* 0x000fe200078e00ff */
[----:B------:R-:W-:Y:S01]  /*02d0*/  LOP3.LUT R27, R21, 0x2c, RZ, 0xfc, !PT ;  /* 0x0000002c151b7812 */ /* 0x000fe200078efcff */
[----:B------:R-:W-:Y:S01]  /*02e0*/  IMAD.SHL.U32 R18, R29, 0x40, RZ ;  /* 0x000000401d127824 */ /* 0x000fe200078e00ff */
[C---:B------:R-:W-:Y:S02]  /*02f0*/  LOP3.LUT R19, R21.reuse, 0x30, RZ, 0xfc, !PT ;  /* 0x0000003015137812 */ /* 0x040fe400078efcff */
[----:B------:R-:W-:-:S02]  /*0300*/  LOP3.LUT R25, R21, 0x34, RZ, 0xfc, !PT ;  /* 0x0000003415197812 */ /* 0x000fc400078efcff */
[C---:B------:R-:W-:Y:S02]  /*0310*/  LOP3.LUT R23, R21.reuse, 0x38, RZ, 0xfc, !PT ;  /* 0x0000003815177812 */ /* 0x040fe400078efcff */
[----:B------:R-:W-:Y:S02]  /*0320*/  LOP3.LUT R21, R21, 0x3c, RZ, 0xfc, !PT ;  /* 0x0000003c15157812 */ /* 0x000fe400078efcff */
[----:B------:R-:W-:Y:S02]  /*0330*/  SHF.L.U32 R14, R15, 0x6, RZ ;  /* 0x000000060f0e7819 */ /* 0x000fe400000006ff */
[-C--:B------:R-:W-:Y:S02]  /*0340*/  LEA R36, P3, R153, R66.reuse, 0x7 ;  /* 0x0000004299247211 */ /* 0x080fe400078638ff */
[-C--:B------:R-:W-:Y:S02]  /*0350*/  LEA R42, P6, R39, R66.reuse, 0x7 ;  /* 0x00000042272a7211 */ /* 0x080fe400078c38ff */
[----:B------:R-:W-:-:S02]  /*0360*/  LEA R44, P5, R15, R66, 0x7 ;  /* 0x000000420f2c7211 */ /* 0x000fc400078a38ff */
[-C--:B------:R-:W-:Y:S02]  /*0370*/  LEA R46, P2, R13, R66.reuse, 0x7 ;  /* 0x000000420d2e7211 */ /* 0x080fe400078438ff */
[-C--:B------:R-:W-:Y:S02]  /*0380*/  LEA R48, P1, R29, R66.reuse, 0x7 ;  /* 0x000000421d307211 */ /* 0x080fe400078238ff */
[-C--:B------:R-:W-:Y:S02]  /*0390*/  LEA.HI.X R31, R0, R67.reuse, RZ, 0x1, P0 ;  /* 0x00000043001f7211 */ /* 0x080fe400000f0cff */
[-C--:B------:R-:W-:Y:S01]  /*03a0*/  LEA.HI.X R33, R2, R67.reuse, RZ, 0x1, P4 ;  /* 0x0000004302217211 */ /* 0x080fe200020f0cff */
[----:B------:R-:W0:Y:S01]  /*03b0*/  S2UR UR8, SR_CgaCtaId ;  /* 0x00000000000879c3 */ /* 0x000e220000008800 */
[----:B------:R-:W-:Y:S01]  /*03c0*/  IMAD.SHL.U32 R20, R11, 0x40, RZ ;  /* 0x000000400b147824 */ /* 0x000fe200078e00ff */
[-C--:B------:R-:W-:Y:S01]  /*03d0*/  LEA.HI.X R37, R10, R67.reuse, RZ, 0x1, P3 ;  /* 0x000000430a257211 */ /* 0x080fe200018f0cff */
[----:B------:R-:W-:Y:S01]  /*03e0*/  IMAD.SHL.U32 R22, R17, 0x40, RZ ;  /* 0x0000004011167824 */ /* 0x000fe200078e00ff */
[-C--:B------:R-:W-:Y:S01]  /*03f0*/  LEA.HI.X R43, R12, R67.reuse, RZ, 0x1, P6 ;  /* 0x000000430c2b7211 */ /* 0x080fe200030f0cff */
[----:B------:R-:W-:Y:S01]  /*0400*/  IMAD.SHL.U32 R26, R19, 0x40, RZ ;  /* 0x00000040131a7824 */ /* 0x000fe200078e00ff */
[-C--:B------:R-:W-:Y:S01]  /*0410*/  LEA.HI.X R45, R14, R67.reuse, RZ, 0x1, P5 ;  /* 0x000000430e2d7211 */ /* 0x080fe200028f0cff */
[----:B------:R-:W-:Y:S01]  /*0420*/  IMAD.SHL.U32 R28, R25, 0x40, RZ ;  /* 0x00000040191c7824 */ /* 0x000fe200078e00ff */
[----:B------:R-:W-:Y:S01]  /*0430*/  LEA.HI.X R47, R16, R67, RZ, 0x1, P2 ;  /* 0x00000043102f7211 */ /* 0x000fe200010f0cff */
[----:B------:R-:W-:Y:S01]  /*0440*/  IMAD.SHL.U32 R38, R23, 0x40, RZ ;  /* 0x0000004017267824 */ /* 0x000fe200078e00ff */
[----:B------:R-:W-:Y:S01]  /*0450*/  SHF.L.U32 R24, R27, 0x6, RZ ;  /* 0x000000061b187819 */ /* 0x000fe200000006ff */
[----:B------:R-:W-:Y:S01]  /*0460*/  IMAD.SHL.U32 R40, R21, 0x40, RZ ;  /* 0x0000004015287824 */ /* 0x000fe200078e00ff */
[-C--:B------:R-:W-:Y:S01]  /*0470*/  LEA R50, P0, R11, R66.reuse, 0x7 ;  /* 0x000000420b327211 */ /* 0x080fe200078038ff */
[----:B------:R-:W-:Y:S01]  /*0480*/  IMAD.WIDE.U32 R30, R6, 0x2, R30 ;  /* 0x00000002061e7825 */ /* 0x000fe200078e001e */
[----:B------:R-:W-:-:S02]  /*0490*/  LEA R52, P4, R17, R66, 0x7 ;  /* 0x0000004211347211 */ /* 0x000fc400078838ff */
[-C--:B------:R-:W-:Y:S01]  /*04a0*/  LEA R54, P3, R27, R66.reuse, 0x7 ;  /* 0x000000421b367211 */ /* 0x080fe200078638ff */
[----:B------:R-:W-:Y:S01]  /*04b0*/  IMAD.WIDE.U32 R32, R6, 0x2, R32 ;  /* 0x0000000206207825 */ /* 0x000fe200078e0020 */
[-C--:B------:R-:W-:Y:S02]  /*04c0*/  LEA R56, P6, R19, R66.reuse, 0x7 ;  /* 0x0000004213387211 */ /* 0x080fe400078c38ff */
[-C--:B------:R-:W-:Y:S02]  /*04d0*/  LEA R62, P5, R25, R66.reuse, 0x7 ;  /* 0x00000042193e7211 */ /* 0x080fe400078a38ff */
[-C--:B------:R-:W-:Y:S01]  /*04e0*/  LEA R64, P2, R23, R66.reuse, 0x7 ;  /* 0x0000004217407211 */ /* 0x080fe200078438ff */
[----:B------:R-:W2:Y:S01]  /*04f0*/  LDG.E.U16 R58, desc[UR16][R32.64] ;  /* 0x00000010203a7981 */ /* 0x000ea2000c1e1500 */
[-C--:B------:R-:W-:Y:S02]  /*0500*/  LEA.HI.X R49, R18, R67.reuse, RZ, 0x1, P1 ;  /* 0x0000004312317211 */ /* 0x080fe400008f0cff */
[----:B------:R-:W-:Y:S01]  /*0510*/  LEA R66, P1, R21, R66, 0x7 ;  /* 0x0000004215427211 */ /* 0x000fe200078238ff */
[----:B------:R1:W2:Y:S01]  /*0520*/  LDG.E.U16 R60, desc[UR16][R32.64+0x40] ;  /* 0x00004010203c7981 */ /* 0x0002a2000c1e1500 */
[----:B------:R-:W-:-:S02]  /*0530*/  LEA.HI.X R51, R20, R67, RZ, 0x1, P0 ;  /* 0x0000004314337211 */ /* 0x000fc400000f0cff */
[-C--:B------:R-:W-:Y:S02]  /*0540*/  LEA.HI.X R53, R22, R67.reuse, RZ, 0x1, P4 ;  /* 0x0000004316357211 */ /* 0x080fe400020f0cff */
[-C--:B------:R-:W-:Y:S02]  /*0550*/  LEA.HI.X R55, R24, R67.reuse, RZ, 0x1, P3 ;  /* 0x0000004318377211 */ /* 0x080fe400018f0cff */
[-C--:B------:R-:W-:Y:S02]  /*0560*/  LEA.HI.X R57, R26, R67.reuse, RZ, 0x1, P6 ;  /* 0x000000431a397211 */ /* 0x080fe400030f0cff */
[-C--:B------:R-:W-:Y:S02]  /*0570*/  LEA.HI.X R63, R28, R67.reuse, RZ, 0x1, P5 ;  /* 0x000000431c3f7211 */ /* 0x080fe400028f0cff */
[-C--:B------:R-:W-:Y:S02]  /*0580*/  LEA.HI.X R65, R38, R67.reuse, RZ, 0x1, P2 ;  /* 0x0000004326417211 */ /* 0x080fe400010f0cff */
[----:B------:R-:W-:Y:S01]  /*0590*/  LEA.HI.X R67, R40, R67, RZ, 0x1, P1 ;  /* 0x0000004328437211 */ /* 0x000fe200008f0cff */
[----:B------:R-:W2:Y:S01]  /*05a0*/  LDG.E.U16 R38, desc[UR16][R30.64] ;  /* 0x000000101e267981 */ /* 0x000ea2000c1e1500 */
[----:B-1----:R-:W-:-:S03]  /*05b0*/  IMAD.WIDE.U32 R32, R6, 0x2, R48 ;  /* 0x0000000206207825 */ /* 0x002fc600078e0030 */
[----:B------:R1:W2:Y:S01]  /*05c0*/  LDG.E.U16 R40, desc[UR16][R30.64+0x40] ;  /* 0x000040101e287981 */ /* 0x0002a2000c1e1500 */
[----:B------:R-:W-:Y:S01]  /*05d0*/  IMAD.SHL.U32 R2, R105, 0x100, RZ ;  /* 0x0000010069027824 */ /* 0x000fe200078e00ff */
[----:B------:R-:W-:Y:S02]  /*05e0*/  SHF.L.U32 R0, R35, 0x8, RZ ;  /* 0x0000000823007819 */ /* 0x000fe400000006ff */
[----:B------:R-:W2:Y:S01]  /*05f0*/  LDG.E.U16 R126, desc[UR16][R32.64] ;  /* 0x00000010207e7981 */ /* 0x000ea2000c1e1500 */
[----:B------:R-:W-:Y:S01]  /*0600*/  LEA R104, P1, R105, R4, 0x9 ;  /* 0x0000000469687211 */ /* 0x000fe200078248ff */
[C---:B------:R-:W-:Y:S02]  /*0610*/  IMAD.WIDE.U32 R8, R6.reuse, 0x2, R8 ;  /* 0x0000000206087825 */ /* 0x040fe400078e0008 */
[----:B------:R0:W2:Y:S02]  /*0620*/  LDG.E.U16 R124, desc[UR16][R32.64+0x40] ;  /* 0x00004010207c7981 */ /* 0x0000a4000c1e1500 */
[----:B-1----:R-:W-:Y:S01]  /*0630*/  IMAD.WIDE.U32 R30, R6, 0x2, R46 ;  /* 0x00000002061e7825 */ /* 0x002fe200078e002e */
[----:B------:R-:W-:Y:S01]  /*0640*/  LEA.HI.X R105, R2, R5, RZ, 0x1, P1 ;  /* 0x0000000502697211 */ /* 0x000fe200008f0cff */
[----:B------:R-:W2:Y:S02]  /*0650*/  LDG.E.U16 R34, desc[UR16][R8.64] ;  /* 0x0000001008227981 */ /* 0x000ea4000c1e1500 */
[----:B------:R-:W-:-:S02]  /*0660*/  IMAD.WIDE.U32 R46, R6, 0x2, R50 ;  /* 0x00000002062e7825 */ /* 0x000fc400078e0032 */
[----:B------:R-:W2:Y:S01]  /*0670*/  LDG.E.U16 R130, desc[UR16][R30.64] ;  /* 0x000000101e827981 */ /* 0x000ea2000c1e1500 */
[-C--:B------:R-:W-:Y:S01]  /*0680*/  LEA R50, P0, R35, R4.reuse, 0x9 ;  /* 0x0000000423327211 */ /* 0x080fe200078048ff */
[----:B0-----:R-:W-:Y:S02]  /*0690*/  IMAD.WIDE.U32 R32, R6, 0x2, R64 ;  /* 0x0000000206207825 */ /* 0x001fe400078e0040 */
[----:B------:R0:W2:Y:S01]  /*06a0*/  LDG.E.U16 R128, desc[UR16][R30.64+0x40] ;  /* 0x000040101e807981 */ /* 0x0000a2000c1e1500 */
[----:B------:R-:W-:Y:S01]  /*06b0*/  LEA.HI.X R51, R0, R5, RZ, 0x1, P0 ;  /* 0x0000000500337211 */ /* 0x000fe200000f0cff */
[C---:B------:R-:W-:Y:S01]  /*06c0*/  IMAD.SHL.U32 R2, R153.reuse, 0x100, RZ ;  /* 0x0000010099027824 */ /* 0x040fe200078e00ff */
[----:B------:R-:W-:Y:S01]  /*06d0*/  LEA R152, P0, R153, R4, 0x9 ;  /* 0x0000000499987211 */ /* 0x000fe200078048ff */
[----:B------:R-:W2:Y:S01]  /*06e0*/  LDG.E.U16 R70, desc[UR16][R32.64] ;  /* 0x0000001020467981 */ /* 0x000ea2000c1e1500 */
[----:B------:R-:W-:Y:S01]  /*06f0*/  IMAD.WIDE.U32 R42, R6, 0x2, R42 ;  /* 0x00000002062a7825 */ /* 0x000fe200078e002a */
[----:B------:R-:W-:-:S02]  /*0700*/  UMOV UR4, 0x400 ;  /* 0x0000040000047882 */ /* 0x000fc40000000000 */
[----:B------:R-:W2:Y:S01]  /*0710*/  LDG.E.U16 R68, desc[UR16][R32.64+0x40] ;  /* 0x0000401020447981 */ /* 0x000ea2000c1e1500 */
[----:B0-----:R-:W-:-:S03]  /*0720*/  IMAD.WIDE.U32 R30, R6, 0x2, R62 ;  /* 0x00000002061e7825 */ /* 0x001fc600078e003e */
[----:B------:R-:W2:Y:S01]  /*0730*/  LDG.E.U16 R0, desc[UR16][R8.64+0x40] ;  /* 0x0000401008007981 */ /* 0x000ea2000c1e1500 */
[----:B------:R-:W-:-:S03]  /*0740*/  IMAD.WIDE.U32 R44, R6, 0x2, R44 ;  /* 0x00000002062c7825 */ /* 0x000fc600078e002c */
[----:B------:R-:W2:Y:S01]  /*0750*/  LDG.E.U16 R86, desc[UR16][R30.64] ;  /* 0x000000101e567981 */ /* 0x000ea2000c1e1500 */
[----:B------:R-:W-:-:S03]  /*0760*/  IMAD.SHL.U32 R10, R39, 0x100, RZ ;  /* 0x00000100270a7824 */ /* 0x000fc600078e00ff */
[----:B------:R-:W2:Y:S01]  /*0770*/  LDG.E.U16 R84, desc[UR16][R30.64+0x40] ;  /* 0x000040101e547981 */ /* 0x000ea2000c1e1500 */
[----:B------:R-:W-:-:S03]  /*0780*/  IMAD.WIDE.U32 R36, R6, 0x2, R36 ;  /* 0x0000000206247825 */ /* 0x000fc600078e0024 */
[----:B------:R-:W2:Y:S01]  /*0790*/  LDG.E.U16 R22, desc[UR16][R8.64+0x80] ;  /* 0x0000801008167981 */ /* 0x000ea2000c1e1500 */
[----:B------:R-:W-:-:S03]  /*07a0*/  ULEA UR8, UR8, UR4, 0x18 ;  /* 0x0000000408087291 */ /* 0x000fc6000f8ec03f */
[----:B------:R-:W2:Y:S04]  /*07b0*/  LDG.E.U16 R24, desc[UR16][R8.64+0xc0] ;  /* 0x0000c01008187981 */ /* 0x000ea8000c1e1500 */
[----:B------:R-:W2:Y:S04]  /*07c0*/  LDG.E.U16 R26, desc[UR16][R8.64+0x100] ;  /* 0x00010010081a7981 */ /* 0x000ea8000c1e1500 */
[----:B------:R-:W2:Y:S04]  /*07d0*/  LDG.E.U16 R28, desc[UR16][R8.64+0x140] ;  /* 0x00014010081c7981 */ /* 0x000ea8000c1e1500 */
[----:B------:R-:W2:Y:S04]  /*07e0*/  LDG.E.U16 R30, desc[UR16][R8.64+0x180] ;  /* 0x00018010081e7981 */ /* 0x000ea8000c1e1500 */
[----:B------:R0:W2:Y:S01]  /*07f0*/  LDG.E.U16 R32, desc[UR16][R8.64+0x1c0] ;  /* 0x0001c01008207981 */ /* 0x0000a2000c1e1500 */
[----:B------:R-:W-:Y:S01]  /*0800*/  LEA.HI.X R153, R2, R5, RZ, 0x1, P0 ;  /* 0x0000000502997211 */ /* 0x000fe200000f0cff */
[----:B------:R-:W-:-:S02]  /*0810*/  IMAD.SHL.U32 R2, R15, 0x100, RZ ;  /* 0x000001000f027824 */ /* 0x000fc400078e00ff */
[----:B------:R-:W2:Y:S01]  /*0820*/  LDG.E.U16 R110, desc[UR16][R42.64] ;  /* 0x000000102a6e7981 */ /* 0x000ea2000c1e1500 */
[----:B------:R-:W-:-:S03]  /*0830*/  IMAD.WIDE.U32 R50, R6, 0x2, R50 ;  /* 0x0000000206327825 */ /* 0x000fc600078e0032 */
[----:B------:R1:W2:Y:S01]  /*0840*/  LDG.E.U16 R150, desc[UR16][R42.64+0x40] ;  /* 0x000040102a967981 */ /* 0x0002a2000c1e1500 */
[----:B0-----:R-:W-:-:S03]  /*0850*/  LEA R8, P1, R39, R4, 0x9 ;  /* 0x0000000427087211 */ /* 0x001fc600078248ff */
[----:B------:R-:W2:Y:S01]  /*0860*/  LDG.E.U16 R134, desc[UR16][R44.64] ;  /* 0x000000102c867981 */ /* 0x000ea2000c1e1500 */
[----:B------:R-:W-:-:S03]  /*0870*/  LEA.HI.X R9, R10, R5, RZ, 0x1, P1 ;  /* 0x000000050a097211 */ /* 0x000fc600008f0cff */
[----:B------:R0:W2:Y:S01]  /*0880*/  LDG.E.U16 R132, desc[UR16][R44.64+0x40] ;  /* 0x000040102c847981 */ /* 0x0000a2000c1e1500 */
[----:B------:R-:W-:Y:S01]  /*0890*/  LEA R14, P0, R15, R4, 0x9 ;  /* 0x000000040f0e7211 */ /* 0x000fe200078048ff */
[----:B-1----:R-:W-:Y:S02]  /*08a0*/  IMAD.WIDE.U32 R42, R6, 0x2, R54 ;  /* 0x00000002062a7825 */ /* 0x002fe400078e0036 */
[----:B------:R-:W2:Y:S01]  /*08b0*/  LDG.E.U16 R122, desc[UR16][R46.64] ;  /* 0x000000102e7a7981 */ /* 0x000ea2000c1e1500 */
[----:B------:R-:W-:-:S03]  /*08c0*/  SHF.L.U32 R10, R13, 0x8, RZ ;  /* 0x000000080d0a7819 */ /* 0x000fc600000006ff */
[----:B------:R1:W2:Y:S01]  /*08d0*/  LDG.E.U16 R120, desc[UR16][R46.64+0x40] ;  /* 0x000040102e787981 */ /* 0x0002a2000c1e1500 */
[----:B0-----:R-:W-:-:S03]  /*08e0*/  IMAD.WIDE.U32 R44, R6, 0x2, R56 ;  /* 0x00000002062c7825 */ /* 0x001fc600078e0038 */
[----:B------:R-:W2:Y:S01]  /*08f0*/  LDG.E.U16 R92, desc[UR16][R36.64] ;  /* 0x00000010245c7981 */ /* 0x000ea2000c1e1500 */
[----:B------:R-:W-:Y:S01]  /*0900*/  LEA R12, P1, R13, R4, 0x9 ;  /* 0x000000040d0c7211 */ /* 0x000fe200078248ff */
[C---:B------:R-:W-:Y:S02]  /*0910*/  IMAD.WIDE.U32 R104, R6.reuse, 0x2, R104 ;  /* 0x0000000206687825 */ /* 0x040fe400078e0068 */
[----:B------:R0:W2:Y:S02]  /*0920*/  LDG.E.U16 R94, desc[UR16][R36.64+0x40] ;  /* 0x00004010245e7981 */ /* 0x0000a4000c1e1500 */
[----:B-1----:R-:W-:Y:S01]  /*0930*/  IMAD.WIDE.U32 R46, R6, 0x2, R66 ;  /* 0x00000002062e7825 */ /* 0x002fe200078e0042 */
[-C--:B------:R-:W-:Y:S01]  /*0940*/  LEA.HI.X R15, R2, R5.reuse, RZ, 0x1, P0 ;  /* 0x00000005020f7211 */ /* 0x080fe200000f0cff */
[----:B------:R-:W2:Y:S02]  /*0950*/  LDG.E.U16 R114, desc[UR16][R42.64] ;  /* 0x000000102a727981 */ /* 0x000ea4000c1e1500 */
[----:B------:R-:W-:Y:S01]  /*0960*/  IMAD.WIDE.U32 R152, R6, 0x2, R152 ;  /* 0x0000000206987825 */ /* 0x000fe200078e0098 */
[----:B------:R-:W-:Y:S01]  /*0970*/  LEA.HI.X R13, R10, R5, RZ, 0x1, P1 ;  /* 0x000000050a0d7211 */ /* 0x000fe200008f0cff */
[----:B------:R-:W2:Y:S02]  /*0980*/  LDG.E.U16 R112, desc[UR16][R42.64+0x40] ;  /* 0x000040102a707981 */ /* 0x000ea4000c1e1500 */
[----:B0-----:R-:W-:-:S02]  /*0990*/  IMAD.WIDE.U32 R36, R6, 0x2, R52 ;  /* 0x0000000206247825 */ /* 0x001fc400078e0034 */
[----:B------:R-:W2:Y:S02]  /*09a0*/  LDG.E.U16 R102, desc[UR16][R44.64] ;  /* 0x000000102c667981 */ /* 0x000ea4000c1e1500 */
[C---:B------:R-:W-:Y:S02]  /*09b0*/  IMAD.WIDE.U32 R8, R6.reuse, 0x2, R8 ;  /* 0x0000000206087825 */ /* 0x040fe400078e0008 */
[----:B------:R-:W2:Y:S01]  /*09c0*/  LDG.E.U16 R100, desc[UR16][R44.64+0x40] ;  /* 0x000040102c647981 */ /* 0x000ea2000c1e1500 */
[C---:B------:R-:W-:Y:S01]  /*09d0*/  LEA R10, P0, R29.reuse, R4, 0x9 ;  /* 0x000000041d0a7211 */ /* 0x040fe200078048ff */
[----:B------:R-:W-:Y:S02]  /*09e0*/  IMAD.SHL.U32 R2, R29, 0x100, RZ ;  /* 0x000001001d027824 */ /* 0x000fe400078e00ff */
[----:B------:R-:W2:Y:S04]  /*09f0*/  LDG.E.U16 R66, desc[UR16][R46.64] ;  /* 0x000000102e427981 */ /* 0x000ea8000c1e1500 */
        /* <DEDUP_REMOVED lines=10> */
[----:B------:R-:W2:Y:S01]  /*0aa0*/  LDG.E.U16 R56, desc[UR16][R50.64+0x1c0] ;  /* 0x0001c01032387981 */ /* 0x000ea2000c1e1500 */
[----:B------:R-:W-:-:S03]  /*0ab0*/  IMAD.WIDE.U32 R14, R6, 0x2, R14 ;  /* 0x00000002060e7825 */ /* 0x000fc600078e000e */
[----:B------:R-:W2:Y:S01]  /*0ac0*/  LDG.E.U16 R62, desc[UR16][R104.64] ;  /* 0x00000010683e7981 */ /* 0x000ea2000c1e1500 */
[----:B------:R-:W-:-:S03]  /*0ad0*/  IMAD.SHL.U32 R16, R11, 0x100, RZ ;  /* 0x000001000b107824 */ /* 0x000fc600078e00ff */
[----:B------:R-:W2:Y:S04]  /*0ae0*/  LDG.E.U16 R36, desc[UR16][R104.64+0x40] ;  /* 0x0000401068247981 */ /* 0x000ea8000c1e1500 */
[----:B------:R-:W2:Y:S04]  /*0af0*/  LDG.E.U16 R80, desc[UR16][R104.64+0x140] ;  /* 0x0001401068507981 */ /* 0x000ea8000c1e1500 */
[----:B------:R-:W2:Y:S04]  /*0b00*/  LDG.E.U16 R82, desc[UR16][R104.64+0x180] ;  /* 0x0001801068527981 */ /* 0x000ea8000c1e1500 */
[----:B------:R-:W2:Y:S04]  /*0b10*/  LDG.E.U16 R50, desc[UR16][R104.64+0x1c0] ;  /* 0x0001c01068327981 */ /* 0x000ea8000c1e1500 */
[----:B---3--:R0:W-:Y:S04]  /*0b20*/  STS.U16 [R7+UR8+0x8040], R74 ;  /* 0x0080404a07007988 */ /* 0x0081e80008000408 */
[----:B----4-:R1:W-:Y:S04]  /*0b30*/  STS.U16 [R7+UR8+0x8240], R76 ;  /* 0x0082404c07007988 */ /* 0x0103e80008000408 */
[----:B-----5:R3:W-:Y:S04]  /*0b40*/  STS.U16 [R7+UR8+0x8200], R78 ;  /* 0x0082004e07007988 */ /* 0x0207e80008000408 */
[----:B------:R4:W-:Y:S04]  /*0b50*/  STS.U16 [R7+UR8+0x8000], R72 ;  /* 0x0080004807007988 */ /* 0x0009e80008000408 */
[----:B0-----:R-:W5:Y:S04]  /*0b60*/  LDG.E.U16 R74, desc[UR16][R104.64+0x80] ;  /* 0x00008010684a7981 */ /* 0x001f68000c1e1500 */
[----:B-1----:R-:W5:Y:S04]  /*0b70*/  LDG.E.U16 R76, desc[UR16][R104.64+0xc0] ;  /* 0x0000c010684c7981 */ /* 0x002f68000c1e1500 */
[----:B---3--:R-:W3:Y:S04]  /*0b80*/  LDG.E.U16 R78, desc[UR16][R104.64+0x100] ;  /* 0x00010010684e7981 */ /* 0x008ee8000c1e1500 */
[----:B------:R-:W3:Y:S04]  /*0b90*/  LDG.E.U16 R96, desc[UR16][R152.64] ;  /* 0x0000001098607981 */ /* 0x000ee8000c1e1500 */
[----:B------:R-:W3:Y:S04]  /*0ba0*/  LDG.E.U16 R98, desc[UR16][R152.64+0x40] ;  /* 0x0000401098627981 */ /* 0x000ee8000c1e1500 */
[----:B----4-:R-:W4:Y:S04]  /*0bb0*/  LDG.E.U16 R72, desc[UR16][R152.64+0x80] ;  /* 0x0000801098487981 */ /* 0x010f28000c1e1500 */
[----:B------:R-:W4:Y:S04]  /*0bc0*/  LDG.E.U16 R90, desc[UR16][R152.64+0xc0] ;  /* 0x0000c010985a7981 */ /* 0x000f28000c1e1500 */
        /* <DEDUP_REMOVED lines=11> */
[----:B------:R0:W4:Y:S01]  /*0c80*/  LDG.E.U16 R152, desc[UR16][R8.64+0x1c0] ;  /* 0x0001c01008987981 */ /* 0x000122000c1e1500 */
[----:B------:R-:W-:-:S03]  /*0c90*/  IMAD.WIDE.U32 R12, R6, 0x2, R12 ;  /* 0x00000002060c7825 */ /* 0x000fc600078e000c */
[----:B------:R-:W4:Y:S04]  /*0ca0*/  LDG.E.U16 R166, desc[UR16][R14.64] ;  /* 0x000000100ea67981 */ /* 0x000f28000c1e1500 */
[----:B------:R-:W4:Y:S01]  /*0cb0*/  LDG.E.U16 R164, desc[UR16][R14.64+0x40] ;  /* 0x000040100ea47981 */ /* 0x000f22000c1e1500 */
[----:B0-----:R-:W-:Y:S02]  /*0cc0*/  LEA R8, P1, R11, R4, 0x9 ;  /* 0x000000040b087211 */ /* 0x001fe400078248ff */
[-C--:B------:R-:W-:Y:S01]  /*0cd0*/  LEA.HI.X R11, R2, R5.reuse, RZ, 0x1, P0 ;  /* 0x00000005020b7211 */ /* 0x080fe200000f0cff */
[----:B------:R-:W4:Y:S01]  /*0ce0*/  LDG.E.U16 R162, desc[UR16][R14.64+0x80] ;  /* 0x000080100ea27981 */ /* 0x000f22000c1e1500 */
[----:B------:R-:W-:Y:S01]  /*0cf0*/  LEA.HI.X R9, R16, R5, RZ, 0x1, P1 ;  /* 0x0000000510097211 */ /* 0x000fe200008f0cff */
[----:B------:R-:W-:-:S02]  /*0d00*/  IMAD.SHL.U32 R2, R17, 0x100, RZ ;  /* 0x0000010011027824 */ /* 0x000fc400078e00ff */
[----:B------:R-:W4:Y:S04]  /*0d10*/  LDG.E.U16 R160, desc[UR16][R14.64+0xc0] ;  /* 0x0000c0100ea07981 */ /* 0x000f28000c1e1500 */
[----:B------:R-:W4:Y:S04]  /*0d20*/  LDG.E.U16 R158, desc[UR16][R14.64+0x100] ;  /* 0x000100100e9e7981 */ /* 0x000f28000c1e1500 */
[----:B------:R-:W4:Y:S04]  /*0d30*/  LDG.E.U16 R156, desc[UR16][R14.64+0x140] ;  /* 0x000140100e9c7981 */ /* 0x000f28000c1e1500 */
[----:B------:R-:W4:Y:S04]  /*0d40*/  LDG.E.U16 R154, desc[UR16][R14.64+0x180] ;  /* 0x000180100e9a7981 */ /* 0x000f28000c1e1500 */
[----:B------:R0:W4:Y:S04]  /*0d50*/  LDG.E.U16 R182, desc[UR16][R14.64+0x1c0] ;  /* 0x0001c0100eb67981 */ /* 0x000128000c1e1500 */
[----:B------:R-:W4:Y:S04]  /*0d60*/  LDG.E.U16 R180, desc[UR16][R12.64] ;  /* 0x000000100cb47981 */ /* 0x000f28000c1e1500 */
[----:B------:R-:W4:Y:S01]  /*0d70*/  LDG.E.U16 R178, desc[UR16][R12.64+0x40] ;  /* 0x000040100cb27981 */ /* 0x000f22000c1e1500 */
[----:B0-----:R-:W-:Y:S01]  /*0d80*/  IMAD.WIDE.U32 R14, R6, 0x2, R10 ;  /* 0x00000002060e7825 */ /* 0x001fe200078e000a */
[----:B------:R-:W-:-:S02]  /*0d90*/  LEA R10, P0, R17, R4, 0x9 ;  /* 0x00000004110a7211 */ /* 0x000fc400078048ff */
[----:B------:R-:W4:Y:S01]  /*0da0*/  LDG.E.U16 R176, desc[UR16][R12.64+0x80] ;  /* 0x000080100cb07981 */ /* 0x000f22000c1e1500 */
[----:B------:R-:W-:-:S03]  /*0db0*/  IMAD.WIDE.U32 R16, R6, 0x2, R8 ;  /* 0x0000000206107825 */ /* 0x000fc600078e0008 */
[----:B------:R-:W4:Y:S01]  /*0dc0*/  LDG.E.U16 R174, desc[UR16][R12.64+0xc0] ;  /* 0x0000c0100cae7981 */ /* 0x000f22000c1e1500 */
[----:B------:R-:W-:-:S03]  /*0dd0*/  LEA R8, P1, R27, R4, 0x9 ;  /* 0x000000041b087211 */ /* 0x000fc600078248ff */
[----:B------:R-:W4:Y:S01]  /*0de0*/  LDG.E.U16 R172, desc[UR16][R12.64+0x100] ;  /* 0x000100100cac7981 */ /* 0x000f22000c1e1500 */
[----:B------:R-:W-:-:S03]  /*0df0*/  LEA.HI.X R11, R2, R5, RZ, 0x1, P0 ;  /* 0x00000005020b7211 */ /* 0x000fc600000f0cff */
[----:B------:R-:W4:Y:S04]  /*0e00*/  LDG.E.U16 R170, desc[UR16][R12.64+0x140] ;  /* 0x000140100caa7981 */ /* 0x000f28000c1e1500 */
[----:B------:R-:W4:Y:S04]  /*0e10*/  LDG.E.U16 R168, desc[UR16][R12.64+0x180] ;  /* 0x000180100ca87981 */ /* 0x000f28000c1e1500 */
[----:B------:R0:W4:Y:S01]  /*0e20*/  LDG.E.U16 R184, desc[UR16][R12.64+0x1c0] ;  /* 0x0001c0100cb87981 */ /* 0x000122000c1e1500 */
[----:B------:R-:W-:Y:S01]  /*0e30*/  SHF.L.U32 R2, R19, 0x8, RZ ;  /* 0x0000000813027819 */ /* 0x000fe200000006ff */
[----:B------:R-:W-:-:S02]  /*0e40*/  IMAD.SHL.U32 R248, R25, 0x100, RZ ;  /* 0x0000010019f87824 */ /* 0x000fc400078e00ff */
[----:B------:R-:W4:Y:S04]  /*0e50*/  LDG.E.U16 R186, desc[UR16][R14.64] ;  /* 0x000000100eba7981 */ /* 0x000f28000c1e1500 */
[----:B------:R-:W4:Y:S01]  /*0e60*/  LDG.E.U16 R188, desc[UR16][R14.64+0x40] ;  /* 0x000040100ebc7981 */ /* 0x000f22000c1e1500 */
[----:B0-----:R-:W-:-:S03]  /*0e70*/  IMAD.SHL.U32 R12, R27, 0x100, RZ ;  /* 0x000001001b0c7824 */ /* 0x001fc600078e00ff */
[----:B------:R-:W4:Y:S02]  /*0e80*/  LDG.E.U16 R190, desc[UR16][R14.64+0x80] ;  /* 0x000080100ebe7981 */ /* 0x000f24000c1e1500 */
[-C--:B------:R-:W-:Y:S01]  /*0e90*/  LEA.HI.X R9, R12, R5.reuse, RZ, 0x1, P1 ;  /* 0x000000050c097211 */ /* 0x080fe200008f0cff */
[C---:B------:R-:W-:Y:S01]  /*0ea0*/  IMAD.WIDE.U32 R12, R6.reuse, 0x2, R10 ;  /* 0x00000002060c7825 */ /* 0x040fe200078e000a */
[-C--:B------:R-:W-:Y:S01]  /*0eb0*/  LEA R10, P0, R19, R4.reuse, 0x9 ;  /* 0x00000004130a7211 */ /* 0x080fe200078048ff */
[----:B------:R-:W4:Y:S02]  /*0ec0*/  LDG.E.U16 R192, desc[UR16][R14.64+0xc0] ;  /* 0x0000c0100ec07981 */ /* 0x000f24000c1e1500 */
[----:B------:R-:W-:Y:S01]  /*0ed0*/  IMAD.WIDE.U32 R18, R6, 0x2, R8 ;  /* 0x0000000206127825 */ /* 0x000fe200078e0008 */
[----:B------:R-:W-:Y:S01]  /*0ee0*/  LEA.HI.X R11, R2, R5, RZ, 0x1, P0 ;  /* 0x00000005020b7211 */ /* 0x000fe200000f0cff */
[----:B------:R-:W4:Y:S01]  /*0ef0*/  LDG.E.U16 R194, desc[UR16][R14.64+0x100] ;  /* 0x000100100ec27981 */ /* 0x000f22000c1e1500 */
[C---:B------:R-:W-:Y:S01]  /*0f00*/  LEA R8, P0, R3.reuse, R4, 0x4 ;  /* 0x0000000403087211 */ /* 0x040fe200078020ff */
[----:B------:R-:W-:-:S02]  /*0f10*/  IMAD.SHL.U32 R2, R3, 0x8, RZ ;  /* 0x0000000803027824 */ /* 0x000fc400078e00ff */
[----:B------:R-:W4:Y:S04]  /*0f20*/  LDG.E.U16 R196, desc[UR16][R14.64+0x140] ;  /* 0x000140100ec47981 */ /* 0x000f28000c1e1500 */
[----:B------:R-:W4:Y:S01]  /*0f30*/  LDG.E.U16 R198, desc[UR16][R14.64+0x180] ;  /* 0x000180100ec67981 */ /* 0x000f22000c1e1500 */
[----:B------:R-:W-:-:S03]  /*0f40*/  LEA.HI.X R9, R2, R5, RZ, 0x1, P0 ;  /* 0x0000000502097211 */ /* 0x000fc600000f0cff */
[----:B------:R0:W4:Y:S01]  /*0f50*/  LDG.E.U16 R200, desc[UR16][R14.64+0x1c0] ;  /* 0x0001c0100ec87981 */ /* 0x000122000c1e1500 */
[----:B------:R-:W-:-:S03]  /*0f60*/  IMAD.SHL.U32 R2, R21, 0x100, RZ ;  /* 0x0000010015027824 */ /* 0x000fc600078e00ff */
[----:B------:R-:W4:Y:S04]  /*0f70*/  LDG.E.U16 R214, desc[UR16][R16.64] ;  /* 0x0000001010d67981 */ /* 0x000f28000c1e1500 */
[----:B------:R-:W4:Y:S01]  /*0f80*/  LDG.E.U16 R212, desc[UR16][R16.64+0x40] ;  /* 0x0000401010d47981 */ /* 0x000f22000c1e1500 */
[----:B0-----:R-:W-:-:S03]  /*0f90*/  IMAD.WIDE.U32 R14, R6, 0x2, R10 ;  /* 0x00000002060e7825 */ /* 0x001fc600078e000a */
[----:B------:R-:W4:Y:S01]  /*0fa0*/  LDG.E.U16 R210, desc[UR16][R16.64+0x80] ;  /* 0x0000801010d27981 */ /* 0x000f22000c1e1500 */
[C---:B------:R-:W-:Y:S01]  /*0fb0*/  LEA R10, P2, R23.reuse, R4, 0x9 ;  /* 0x00000004170a7211 */ /* 0x040fe200078448ff */
[----:B------:R-:W-:Y:S02]  /*0fc0*/  IMAD.SHL.U32 R11, R23, 0x100, RZ ;  /* 0x00000100170b7824 */ /* 0x000fe400078e00ff */
        /* <DEDUP_REMOVED lines=13> */
[----:B------:R-:W-:Y:S01]  /*10a0*/  LEA.HI.X R11, R11, R5, RZ, 0x1, P2 ;  /* 0x000000050b0b7211 */ /* 0x000fe200010f0cff */
[----:B------:R-:W-:-:S02]  /*10b0*/  IMAD.WIDE.U32 R8, R6, 0x2, R8 ;  /* 0x0000000206087825 */ /* 0x000fc400078e0008 */
[----:B------:R-:W4:Y:S04]  /*10c0*/  LDG.E.U16 R242, desc[UR16][R18.64] ;  /* 0x0000001012f27981 */ /* 0x000f28000c1e1500 */
[----:B------:R-:W4:Y:S01]  /*10d0*/  LDG.E.U16 R240, desc[UR16][R18.64+0x40] ;  /* 0x0000401012f07981 */ /* 0x000f22000c1e1500 */
[-C--:B0-----:R-:W-:Y:S02]  /*10e0*/  LEA R12, P1, R25, R4.reuse, 0x9 ;  /* 0x00000004190c7211 */ /* 0x081fe400078248ff */
[----:B------:R-:W-:Y:S01]  /*10f0*/  LEA R4, P0, R21, R4, 0x9 ;  /* 0x0000000415047211 */ /* 0x000fe200078048ff */
[----:B------:R-:W-:Y:S01]  /*1100*/  IMAD.WIDE.U32 R10, R6, 0x2, R10 ;  /* 0x00000002060a7825 */ /* 0x000fe200078e000a */
[-C--:B------:R-:W-:Y:S01]  /*1110*/  LEA.HI.X R13, R248, R5.reuse, RZ, 0x1, P1 ;  /* 0x00000005f80d7211 */ /* 0x080fe200008f0cff */
[----:B------:R-:W4:Y:S01]  /*1120*/  LDG.E.U16 R238, desc[UR16][R18.64+0x80] ;  /* 0x0000801012ee7981 */ /* 0x000f22000c1e1500 */
[----:B------:R-:W-:Y:S01]  /*1130*/  LEA.HI.X R5, R2, R5, RZ, 0x1, P0 ;  /* 0x0000000502057211 */ /* 0x000fe200000f0cff */
[----:B------:R-:W-:-:S02]  /*1140*/  IMAD.WIDE.U32 R12, R6, 0x2, R12 ;  /* 0x00000002060c7825 */ /* 0x000fc400078e000c */
[----:B------:R-:W4:Y:S02]  /*1150*/  LDG.E.U16 R236, desc[UR16][R18.64+0xc0] ;  /* 0x0000c01012ec7981 */ /* 0x000f24000c1e1500 */
[----:B------:R-:W-:Y:S02]  /*1160*/  IMAD.WIDE.U32 R4, R6, 0x2, R4 ;  /* 0x0000000206047825 */ /* 0x000fe400078e0004 */
        /* <DEDUP_REMOVED lines=44> */
[----:B--2---:R-:W-:Y:S04]  /*1430*/  STS.U16 [R7+UR8+0x240], R34 ;  /* 0x0002402207007988 */ /* 0x004fe80008000408 */
[----:B------:R-:W-:Y:S04]  /*1440*/  STS.U16 [R7+UR8+0x200], R0 ;  /* 0x0002000007007988 */ /* 0x000fe80008000408 */
        /* <DEDUP_REMOVED lines=20> */
[----:B-----5:R-:W-:Y:S04]  /*1590*/  STS.U16 [R7+UR8+0x2640], R74 ;  /* 0x0026404a07007988 */ /* 0x020fe80008000408 */
[----:B------:R-:W-:Y:S04]  /*15a0*/  STS.U16 [R7+UR8+0x2600], R76 ;  /* 0x0026004c07007988 */ /* 0x000fe80008000408 */
[----:B---3--:R-:W-:Y:S04]  /*15b0*/  STS.U16 [R7+UR8+0x4640], R78 ;  /* 0x0046404e07007988 */ /* 0x008fe80008000408 */
[----:B------:R-:W-:Y:S04]  /*15c0*/  STS.U16 [R7+UR8+0x4600], R80 ;  /* 0x0046005007007988 */ /* 0x000fe80008000408 */
[----:B------:R-:W-:Y:S04]  /*15d0*/  STS.U16 [R7+UR8+0x6640], R82 ;  /* 0x0066405207007988 */ /* 0x000fe80008000408 */
[----:B------:R-:W-:Y:S04]  /*15e0*/  STS.U16 [R7+UR8+0x6600], R50 ;  /* 0x0066003207007988 */ /* 0x000fe80008000408 */
[----:B------:R-:W-:Y:S04]  /*15f0*/  STS.U16 [R7+UR8+0x8800], R92 ;  /* 0x0088005c07007988 */ /* 0x000fe80008000408 */
[----:B------:R-:W-:Y:S04]  /*1600*/  STS.U16 [R7+UR8+0x8840], R94 ;  /* 0x0088405e07007988 */ /* 0x000fe80008000408 */
[----:B------:R-:W-:Y:S04]  /*1610*/  STS.U16 [R7+UR8+0x800], R96 ;  /* 0x0008006007007988 */ /* 0x000fe80008000408 */
[----:B------:R-:W-:Y:S04]  /*1620*/  STS.U16 [R7+UR8+0x840], R98 ;  /* 0x0008406207007988 */ /* 0x000fe80008000408 */
[----:B----4-:R-:W-:Y:S04]  /*1630*/  STS.U16 [R7+UR8+0x2800], R72 ;  /* 0x0028004807007988 */ /* 0x010fe80008000408 */
        /* <DEDUP_REMOVED lines=107> */
[----:B------:R-:W-:Y:S04]  /*1cf0*/  STS.U16 [R7+UR8], R12 ;  /* 0x0000000c07007988 */ /* 0x000fe80008000408 */
        /* <DEDUP_REMOVED lines=10> */
[----:B------:R0:W-:Y:S04]  /*1da0*/  STS.U16 [R7+UR8+0x3e00], R153 ;  /* 0x003e009907007988 */ /* 0x0001e80008000408 */
[----:B------:R-:W-:Y:S04]  /*1db0*/  STS.U16 [R7+UR8+0x5e40], R155 ;  /* 0x005e409b07007988 */ /* 0x000fe80008000408 */
[----:B------:R-:W-:Y:S01]  /*1dc0*/  STS.U16 [R7+UR8+0x5e00], R157 ;  /* 0x005e009d07007988 */ /* 0x000fe20008000408 */
[----:B------:R-:W-:Y:S01]  /*1dd0*/  UIADD3 UR4, UR8, 0x8000, URZ ;  /* 0x0000800008047890 */ /* 0x000fe2000fffe03f */
[----:B0-----:R-:W0:Y:S02]  /*1de0*/  LDC.64 R152, c[0x0][0x220] ;  /* 0x00008800ff987b82 */ /* 0x001e240000000a00 */
[----:B------:R-:W-:Y:S04]  /*1df0*/  STS.U16 [R7+UR8+0x7e40], R159 ;  /* 0x007e409f07007988 */ /* 0x000fe80008000408 */
[----:B------:R1:W-:Y:S02]  /*1e00*/  STS.U16 [R7+UR8+0x7e00], R161 ;  /* 0x007e00a107007988 */ /* 0x0003e40008000408 */
[----:B------:R-:W-:Y:S01]  /*1e10*/  BAR.SYNC.DEFER_BLOCKING 0x0 ;  /* 0x0000000000007b1d */ /* 0x000fe20000010000 */
[----:B------:R-:W-:-:S02]  /*1e20*/  USHF.R.U32.HI UR10, URZ, 0x4, UR8 ;  /* 0x000000043f0a7899 */ /* 0x000fc40008011608 */
[----:B------:R-:W-:Y:S02]  /*1e30*/  USHF.R.U32.HI UR4, URZ, 0x4, UR4 ;  /* 0x000000043f047899 */ /* 0x000fe40008011604 */
[----:B------:R-:W-:Y:S02]  /*1e40*/  USGXT.U32 UR10, UR10, 0xe ;  /* 0x0000000e0a0a789a */ /* 0x000fe40008000000 */
[----:B------:R-:W-:Y:S02]  /*1e50*/  USGXT.U32 UR9, UR4, 0xe ;  /* 0x0000000e0409789a */ /* 0x000fe40008000000 */
[----:B------:R-:W-:Y:S01]  /*1e60*/  ULOP3.LUT UR6, UR10, 0x2000000, URZ, 0xfc, !UPT ;  /* 0x020000000a067892 */ /* 0x000fe2000f8efc3f */
[----:B------:R-:W-:Y:S01]  /*1e70*/  UMOV UR5, 0x40000040 ;  /* 0x4000004000057882 */ /* 0x000fe20000000000 */
[----:B------:R-:W-:-:S03]  /*1e80*/  UMOV UR7, 0x40000040 ;  /* 0x4000004000077882 */ /* 0x000fc60000000000 */
[----:B------:R-:W-:Y:S01]  /*1e90*/  UMOV UR4, UR9 ;  /* 0x0000000900047c82 */ /* 0x000fe20008000000 */
[----:B------:R-:W-:-:S06]  /*1ea0*/  WARPGROUP.ARRIVE ;  /* 0x00000000000079c5 */ /* 0x000fcc0000000000 */
[----:B------:R-:W-:Y:S01]  /*1eb0*/  HGMMA.64x256x16.F32.BF16 R24, gdesc[UR4].tnspB, RZ, !UPT ;  /* 0x43e00000041879f0 */ /* 0x000fe2000c7018ff */
[----:B------:R-:W-:Y:S02]  /*1ec0*/  UIADD3 UR6, UP1, UR10, 0x2000080, URZ ;  /* 0x020000800a067890 */ /* 0x000fe4000ff3e03f */
[----:B------:R-:W-:Y:S01]  /*1ed0*/  UIADD3 UR9, UP0, UR9, 0x2, URZ ;  /* 0x0000000209097890 */ /* 0x000fe2000ff1e03f */
[----:B------:R-:W-:Y:S01]  /*1ee0*/  UMOV UR5, URZ ;  /* 0x0000003f00057c82 */ /* 0x000fe20008000000 */
[----:B------:R-:W-:Y:S01]  /*1ef0*/  UMOV UR4, URZ ;  /* 0x0000003f00047c82 */ /* 0x000fe20008000000 */
[----:B------:R-:W-:Y:S02]  /*1f00*/  UIADD3.X UR7, UR5, 0x40000040, URZ, UP1, !UPT ;  /* 0x4000004005077890 */ /* 0x000fe40008ffe43f */
[----:B------:R-:W-:-:S03]  /*1f10*/  UIADD3.X UR5, UR4, 0x40000040, URZ, UP0, !UPT ;  /* 0x4000004004057890 */ /* 0x000fc600087fe43f */
[----:B------:R-:W-:-:S15]  /*1f20*/  UMOV UR4, UR9 ;  /* 0x0000000900047c82 */ /* 0x000fde0008000000 */
[----:B------:R-:W-:-:S02]  /*1f30*/  NOP ;  /* 0x0000000000007918 */ /* 0x000fc40000000000 */
[----:B------:R-:W-:Y:S01]  /*1f40*/  HGMMA.64x256x16.F32.BF16 R24, gdesc[UR4].tnspB, R24 ;  /* 0x43e00000041879f0 */ /* 0x000fe20008701818 */
[----:B------:R-:W-:Y:S02]  /*1f50*/  UIADD3.64 UR14, UR6, 0x80, URZ ;  /* 0x00000080060e7897 */ /* 0x000fe4000fffe03f */
[----:B------:R-:W-:Y:S02]  /*1f60*/  UIADD3.64 UR12, UR4, 0x2, URZ ;  /* 0x00000002040c7897 */ /* 0x000fe4000fffe03f */
[----:B------:R-:W-:Y:S02]  /*1f70*/  UIADD3.64 UR6, UR6, 0x100, URZ ;  /* 0x0000010006067897 */ /* 0x000fe4000fffe03f */
[----:B------:R-:W-:-:S15]  /*1f80*/  UIADD3.64 UR4, UR4, 0x4, URZ ;  /* 0x0000000404047897 */ /* 0x000fde000fffe03f */
[----:B------:R-:W-:-:S06]  /*1f90*/  NOP ;  /* 0x0000000000007918 */ /* 0x000fcc0000000000 */
[----:B------:R-:W-:Y:S01]  /*1fa0*/  HGMMA.64x256x16.F32.BF16 R24, gdesc[UR12].tnspB, R24 ;  /* 0x43e000000c1879f0 */ /* 0x000fe20008701818 */
[----:B------:R-:W1:-:S15]  /*1fb0*/  S2R R4, SR_TID.X ;  /* 0x0000000000047919 */ /* 0x000e5e0000002100 */
[----:B------:R-:W-:-:S12]  /*1fc0*/  NOP ;  /* 0x0000000000007918 */ /* 0x000fd80000000000 */
[----:B------:R-:W-:Y:S01]  /*1fd0*/  HGMMA.64x256x16.F32.BF16 R24, gdesc[UR4].tnspB, R24, gsb0 ;  /* 0x43e00000041879f0 */ /* 0x000fe20008001818 */
[C---:B-1----:R-:W-:Y:S01]  /*1fe0*/  IMAD.SHL.U32 R7, R4.reuse, 0x100, RZ ;  /* 0x0000010004077824 */ /* 0x042fe200078e00ff */
[C---:B------:R-:W-:Y:S01]  /*1ff0*/  SHF.L.U32 R0, R4.reuse, 0x5, RZ ;  /* 0x0000000504007819 */ /* 0x040fe200000006ff */
[----:B------:R-:W-:Y:S01]  /*2000*/  IMAD.SHL.U32 R5, R4, 0x10, RZ ;  /* 0x0000001004057824 */ /* 0x000fe200078e00ff */
[--C-:B------:R-:W-:Y:S02]  /*2010*/  SHF.R.S32.HI R11, RZ, 0x5, R4.reuse ;  /* 0x00000005ff0b7819 */ /* 0x100fe40000011404 */
[----:B------:R-:W-:Y:S02]  /*2020*/  LOP3.LUT R0, R0, 0x60, RZ, 0xc0, !PT ;  /* 0x0000006000007812 */ /* 0x000fe400078ec0ff */
[----:B------:R-:W-:Y:S02]  /*2030*/  LOP3.LUT R8, R7, 0x1800, RZ, 0xc0, !PT ;  /* 0x0000180007087812 */ /* 0x000fe400078ec0ff */
[----:B------:R-:W-:-:S02]  /*2040*/  SHF.R.S32.HI R9, RZ, 0x2, R4 ;  /* 0x00000002ff097819 */ /* 0x000fc40000011404 */
[--C-:B------:R-:W-:Y:S02]  /*2050*/  LOP3.LUT R7, R0, 0x780, R5.reuse, 0xf8, !PT ;  /* 0x0000078000077812 */ /* 0x100fe400078ef805 */
[----:B------:R-:W-:Y:S01]  /*2060*/  LOP3.LUT R10, R8, 0x70, R5, 0xf8, !PT ;  /* 0x00000070080a7812 */ /* 0x000fe200078ef805 */
[----:B------:R-:W-:Y:S01]  /*2070*/  IMAD.SHL.U32 R8, R4, 0x2, RZ ;  /* 0x0000000204087824 */ /* 0x000fe200078e00ff */
[----:B------:R-:W-:Y:S02]  /*2080*/  SGXT R5, R11, 0x1 ;  /* 0x000000010b05781a */ /* 0x000fe40000000200 */
[----:B------:R-:W-:Y:S02]  /*2090*/  SGXT R0, R9, 0x1 ;  /* 0x000000010900781a */ /* 0x000fe40000000200 */
[----:B------:R-:W-:Y:S02]  /*20a0*/  LOP3.LUT R20, R10, 0x2010, R5, 0x78, !PT ;  /* 0x000020100a147812 */ /* 0x000fe400078e7805 */
[----:B------:R-:W-:-:S02]  /*20b0*/  LOP3.LUT R5, R8, 0x80, RZ, 0xc0, !PT ;  /* 0x0000008008057812 */ /* 0x000fc400078ec0ff */
[----:B------:R-:W-:Y:S02]  /*20c0*/  LOP3.LUT R0, R7, 0x2010, R0, 0xf8, !PT ;  /* 0x0000201007007812 */ /* 0x000fe400078ef800 */
[----:B------:R-:W-:Y:S02]  /*20d0*/  IADD3 R5, R20, UR8, R5 ;  /* 0x0000000814057c10 */ /* 0x000fe4000fffe005 */
[----:B------:R-:W-:Y:S02]  /*20e0*/  LOP3.LUT R7, R0, 0x10, RZ, 0x3c, !PT ;  /* 0x0000001000077812 */ /* 0x000fe400078e3cff */
[----:B------:R-:W-:Y:S02]  /*20f0*/  SHF.R.U32.HI R154, RZ, 0x5, R4 ;  /* 0x00000005ff9a7819 */ /* 0x000fe40000011604 */
[----:B0-----:R-:W-:Y:S01]  /*2100*/  LEA R176, P0, R3, R152, 0x5 ;  /* 0x0000009803b07211 */ /* 0x001fe200078028ff */
[----:B------:R-:W-:Y:S02]  /*2110*/  WARPGROUP.DEPBAR.LE gsb0, 0x0 ;  /* 0x00008000000079c5 */ /* 0x000fe40000010000 */
[----:B------:R-:W-:Y:S01]  /*2120*/  IMAD.MOV.U32 R16, RZ, RZ, R24 ;  /* 0x000000ffff107224 */ /* 0x000fe200078e0018 */
[----:B------:R-:W-:Y:S01]  /*2130*/  MOV R17, R26 ;  /* 0x0000001a00117202 */ /* 0x000fe20000000f00 */
[----:B------:R-:W-:Y:S01]  /*2140*/  IMAD.MOV.U32 R18, RZ, RZ, R40 ;  /* 0x000000ffff127224 */ /* 0x000fe200078e0028 */
[----:B------:R-:W-:Y:S01]  /*2150*/  MOV R14, R44 ;  /* 0x0000002c000e7202 */ /* 0x000fe20000000f00 */
[----:B------:R-:W-:Y:S01]  /*2160*/  IMAD.MOV.U32 R19, RZ, RZ, R42 ;  /* 0x000000ffff137224 */ /* 0x000fe200078e002a */
[----:B------:R-:W-:Y:S01]  /*2170*/  BAR.SYNC.DEFER_BLOCKING 0x0 ;  /* 0x0000000000007b1d */ /* 0x000fe20000010000 */
[----:B------:R-:W-:Y:S01]  /*2180*/  IMAD.MOV.U32 R12, RZ, RZ, R28 ;  /* 0x000000ffff0c7224 */ /* 0x000fe200078e001c */
[----:B------:R-:W-:Y:S01]  /*2190*/  MOV R11, R50 ;  /* 0x00000032000b7202 */ /* 0x000fe20000000f00 */
[----:B------:R-:W-:-:S02]  /*21a0*/  IMAD.MOV.U32 R13, RZ, RZ, R30 ;  /* 0x000000ffff0d7224 */ /* 0x000fc400078e001e */
[----:B------:R-:W-:Y:S02]  /*21b0*/  IMAD.MOV.U32 R15, RZ, RZ, R46 ;  /* 0x000000ffff0f7224 */ /* 0x000fe400078e002e */
[----:B------:R-:W-:Y:S02]  /*21c0*/  IMAD.MOV.U32 R8, RZ, RZ, R32 ;  /* 0x000000ffff087224 */ /* 0x000fe400078e0020 */
[----:B------:R-:W-:Y:S02]  /*21d0*/  IMAD.MOV.U32 R9, RZ, RZ, R34 ;  /* 0x000000ffff097224 */ /* 0x000fe400078e0022 */
[----:B------:R-:W-:Y:S01]  /*21e0*/  IMAD.MOV.U32 R10, RZ, RZ, R48 ;  /* 0x000000ffff0a7224 */ /* 0x000fe200078e0030 */
[----:B------:R-:W-:Y:S01]  /*21f0*/  MOV R24, R25 ;  /* 0x0000001900187202 */ /* 0x000fe20000000f00 */
[----:B------:R-:W-:Y:S02]  /*2200*/  IMAD.MOV.U32 R20, RZ, RZ, R36 ;  /* 0x000000ffff147224 */ /* 0x000fe400078e0024 */
[----:B------:R-:W-:-:S02]  /*2210*/  IMAD.MOV.U32 R21, RZ, RZ, R38 ;  /* 0x000000ffff157224 */ /* 0x000fc400078e0026 */
[----:B------:R-:W-:Y:S02]  /*2220*/  IMAD.MOV.U32 R22, RZ, RZ, R52 ;  /* 0x000000ffff167224 */ /* 0x000fe400078e0034 */
[----:B------:R-:W-:Y:S02]  /*2230*/  IMAD.MOV.U32 R23, RZ, RZ, R54 ;  /* 0x000000ffff177224 */ /* 0x000fe400078e0036 */
[----:B------:R-:W-:Y:S02]  /*2240*/  IMAD.MOV.U32 R25, RZ, RZ, R27 ;  /* 0x000000ffff197224 */ /* 0x000fe400078e001b */
[----:B------:R-:W-:Y:S01]  /*2250*/  IMAD.MOV.U32 R26, RZ, RZ, R41 ;  /* 0x000000ffff1a7224 */ /* 0x000fe200078e0029 */
[----:B------:R0:W-:Y:S01]  /*2260*/  STS.128 [R0+UR8], R16 ;  /* 0x0000001000007988 */ /* 0x0001e20008000c08 */
[----:B------:R-:W-:-:S03]  /*2270*/  IMAD.MOV.U32 R27, RZ, RZ, R43 ;  /* 0x000000ffff1b7224 */ /* 0x000fc600078e002b */
[----:B------:R1:W-:Y:S04]  /*2280*/  STS.128 [R0+UR8+0x800], R12 ;  /* 0x0008000c00007988 */ /* 0x0003e80008000c08 */
[----:B------:R2:W-:Y:S04]  /*2290*/  STS.128 [R0+UR8+0x1000], R8 ;  /* 0x0010000800007988 */ /* 0x0005e80008000c08 */
[----:B------:R-:W-:Y:S01]  /*22a0*/  STS.128 [R0+UR8+0x1800], R20 ;  /* 0x0018001400007988 */ /* 0x000fe20008000c08 */
[----:B0-----:R-:W-:Y:S01]  /*22b0*/  MOV R16, R37 ;  /* 0x0000002500107202 */ /* 0x001fe20000000f00 */
[----:B------:R-:W-:-:S02]  /*22c0*/  IMAD.MOV.U32 R17, RZ, RZ, R39 ;  /* 0x000000ffff117224 */ /* 0x000fc400078e0027 */
[----:B------:R-:W-:Y:S01]  /*22d0*/  IMAD.MOV.U32 R18, RZ, RZ, R53 ;  /* 0x000000ffff127224 */ /* 0x000fe200078e0035 */
[----:B-1----:R-:W-:Y:S01]  /*22e0*/  MOV R12, R29 ;  /* 0x0000001d000c7202 */ /* 0x002fe20000000f00 */
[----:B------:R-:W-:Y:S02]  /*22f0*/  IMAD.MOV.U32 R13, RZ, RZ, R31 ;  /* 0x000000ffff0d7224 */ /* 0x000fe400078e001f */
[----:B------:R-:W-:Y:S01]  /*2300*/  IMAD.MOV.U32 R14, RZ, RZ, R45 ;  /* 0x000000ffff0e7224 */ /* 0x000fe200078e002d */
[----:B--2---:R-:W-:Y:S01]  /*2310*/  MOV R8, R33 ;  /* 0x0000002100087202 */ /* 0x004fe20000000f00 */
[----:B------:R-:W-:Y:S02]  /*2320*/  IMAD.MOV.U32 R15, RZ, RZ, R47 ;  /* 0x000000ffff0f7224 */ /* 0x000fe400078e002f */
[----:B------:R-:W-:Y:S02]  /*2330*/  IMAD.MOV.U32 R9, RZ, RZ, R35 ;  /* 0x000000ffff097224 */ /* 0x000fe400078e0023 */
[----:B------:R-:W-:-:S02]  /*2340*/  IMAD.MOV.U32 R10, RZ, RZ, R49 ;  /* 0x000000ffff0a7224 */ /* 0x000fc400078e0031 */
[----:B------:R-:W-:Y:S02]  /*2350*/  IMAD.MOV.U32 R11, RZ, RZ, R51 ;  /* 0x000000ffff0b7224 */ /* 0x000fe400078e0033 */
[----:B------:R-:W-:Y:S01]  /*2360*/  IMAD.MOV.U32 R19, RZ, RZ, R55 ;  /* 0x000000ffff137224 */ /* 0x000fe200078e0037 */
[----:B------:R-:W-:Y:S04]  /*2370*/  STS.128 [R7+UR8], R24 ;  /* 0x0000001807007988 */ /* 0x000fe80008000c08 */
[----:B------:R-:W-:Y:S04]  /*2380*/  STS.128 [R7+UR8+0x800], R12 ;  /* 0x0008000c07007988 */ /* 0x000fe80008000c08 */
[----:B------:R-:W-:Y:S04]  /*2390*/  STS.128 [R7+UR8+0x1000], R8 ;  /* 0x0010000807007988 */ /* 0x000fe80008000c08 */
[----:B------:R-:W-:Y:S01]  /*23a0*/  STS.128 [R7+UR8+0x1800], R16 ;  /* 0x0018001007007988 */ /* 0x000fe20008000c08 */
[----:B------:R-:W-:Y:S01]  /*23b0*/  BAR.SYNC.DEFER_BLOCKING 0x0 ;  /* 0x0000000000007b1d */ /* 0x000fe20000010000 */
[----:B------:R-:W-:Y:S01]  /*23c0*/  MOV R40, R56 ;  /* 0x0000003800287202 */ /* 0x000fe20000000f00 */
[----:B------:R-:W-:Y:S01]  /*23d0*/  IMAD.MOV.U32 R41, RZ, RZ, R58 ;  /* 0x000000ffff297224 */ /* 0x000fe200078e003a */
[----:B------:R-:W-:Y:S01]  /*23e0*/  MOV R44, R60 ;  /* 0x0000003c002c7202 */ /* 0x000fe20000000f00 */
[----:B------:R-:W-:-:S02]  /*23f0*/  IMAD.MOV.U32 R42, RZ, RZ, R72 ;  /* 0x000000ffff2a7224 */ /* 0x000fc400078e0048 */
[----:B------:R-:W0:Y:S04]  /*2400*/  LDS.128 R8, [R5] ;  /* 0x0000000005087984 */ /* 0x000e280000000c00 */
[----:B------:R-:W-:Y:S04]  /*2410*/  LDS.128 R28, [R5+0x100] ;  /* 0x00010000051c7984 */ /* 0x000fe80000000c00 */
[----:B------:R-:W-:Y:S04]  /*2420*/  LDS.128 R36, [R5+0x200] ;  /* 0x0002000005247984 */ /* 0x000fe80000000c00 */
[----:B------:R-:W-:Y:S04]  /*2430*/  LDS.128 R32, [R5+0x300] ;  /* 0x0003000005207984 */ /* 0x000fe80000000c00 */
[----:B------:R-:W-:Y:S04]  /*2440*/  LDS.128 R20, [R5+0x400] ;  /* 0x0004000005147984 */ /* 0x000fe80000000c00 */
[----:B------:R-:W-:Y:S04]  /*2450*/  LDS.128 R12, [R5+0x500] ;  /* 0x00050000050c7984 */ /* 0x000fe80000000c00 */
[----:B------:R-:W-:Y:S04]  /*2460*/  LDS.128 R24, [R5+0x600] ;  /* 0x0006000005187984 */ /* 0x000fe80000000c00 */
[----:B------:R-:W-:Y:S01]  /*2470*/  LDS.128 R16, [R5+0x700] ;  /* 0x0007000005107984 */ /* 0x000fe20000000c00 */
        /* <DEDUP_REMOVED lines=10> */
[----:B------:R-:W-:Y:S01]  /*2520*/  IMAD.MOV.U32 R53, RZ, RZ, R70 ;  /* 0x000000ffff357224 */ /* 0x000fe200078e0046 */
[----:B------:R-:W-:Y:S01]  /*2530*/  MOV R52, R68 ;  /* 0x0000004400347202 */ /* 0x000fe20000000f00 */
[----:B------:R-:W-:-:S02]  /*2540*/  IMAD.MOV.U32 R54, RZ, RZ, R84 ;  /* 0x000000ffff367224 */ /* 0x000fc400078e0054 */
[----:B------:R-:W-:Y:S02]  /*2550*/  IMAD.MOV.U32 R55, RZ, RZ, R86 ;  /* 0x000000ffff377224 */ /* 0x000fe400078e0056 */
[----:B------:R-:W-:Y:S02]  /*2560*/  IMAD.MOV.U32 R57, RZ, RZ, R59 ;  /* 0x000000ffff397224 */ /* 0x000fe400078e003b */
[----:B------:R-:W-:Y:S02]  /*2570*/  IMAD.MOV.U32 R58, RZ, RZ, R73 ;  /* 0x000000ffff3a7224 */ /* 0x000fe400078e0049 */
[----:B------:R-:W-:Y:S01]  /*2580*/  IMAD.MOV.U32 R59, RZ, RZ, R75 ;  /* 0x000000ffff3b7224 */ /* 0x000fe200078e004b */
[----:B------:R1:W-:Y:S04]  /*2590*/  STS.128 [R0+UR8], R40 ;  /* 0x0000002800007988 */ /* 0x0003e80008000c08 */
[----:B------:R2:W-:Y:S04]  /*25a0*/  STS.128 [R0+UR8+0x800], R44 ;  /* 0x0008002c00007988 */ /* 0x0005e80008000c08 */
[----:B------:R3:W-:Y:S04]  /*25b0*/  STS.128 [R0+UR8+0x1000], R48 ;  /* 0x0010003000007988 */ /* 0x0007e80008000c08 */
[----:B------:R-:W-:Y:S01]  /*25c0*/  STS.128 [R0+UR8+0x1800], R52 ;  /* 0x0018003400007988 */ /* 0x000fe20008000c08 */
[----:B-1----:R-:W-:Y:S01]  /*25d0*/  MOV R40, R61 ;  /* 0x0000003d00287202 */ /* 0x002fe20000000f00 */
[----:B------:R-:W-:-:S02]  /*25e0*/  IMAD.MOV.U32 R41, RZ, RZ, R63 ;  /* 0x000000ffff297224 */ /* 0x000fc400078e003f */
[----:B------:R-:W-:Y:S01]  /*25f0*/  IMAD.MOV.U32 R42, RZ, RZ, R77 ;  /* 0x000000ffff2a7224 */ /* 0x000fe200078e004d */
[----:B--2---:R-:W-:Y:S01]  /*2600*/  MOV R44, R65 ;  /* 0x00000041002c7202 */ /* 0x004fe20000000f00 */
[----:B------:R-:W-:Y:S02]  /*2610*/  IMAD.MOV.U32 R43, RZ, RZ, R79 ;  /* 0x000000ffff2b7224 */ /* 0x000fe400078e004f */
[----:B------:R-:W-:Y:S01]  /*2620*/  IMAD.MOV.U32 R45, RZ, RZ, R67 ;  /* 0x000000ffff2d7224 */ /* 0x000fe200078e0043 */
[----:B---3--:R-:W-:Y:S01]  /*2630*/  MOV R48, R69 ;  /* 0x0000004500307202 */ /* 0x008fe20000000f00 */
        /* <DEDUP_REMOVED lines=11> */
[----:B------:R-:W-:-:S02]  /*26f0*/  IMAD.MOV.U32 R81, RZ, RZ, R98 ;  /* 0x000000ffff517224 */ /* 0x000fc400078e0062 */
[----:B------:R-:W-:Y:S02]  /*2700*/  IMAD.MOV.U32 R82, RZ, RZ, R112 ;  /* 0x000000ffff527224 */ /* 0x000fe400078e0070 */
[----:B------:R-:W1:Y:S04]  /*2710*/  LDS.128 R68, [R5] ;  /* 0x0000000005447984 */ /* 0x000e680000000c00 */
        /* <DEDUP_REMOVED lines=9> */
[----:B------:R-:W-:-:S02]  /*27b0*/  MOV R72, R88 ;  /* 0x0000005800487202 */ /* 0x000fc40000000f00 */
[----:B------:R-:W-:Y:S01]  /*27c0*/  MOV R76, R92 ;  /* 0x0000005c004c7202 */ /* 0x000fe20000000f00 */
[----:B------:R-:W-:Y:S01]  /*27d0*/  IMAD.MOV.U32 R73, RZ, RZ, R90 ;  /* 0x000000ffff497224 */ /* 0x000fe200078e005a */
[----:B------:R-:W-:Y:S01]  /*27e0*/  MOV R88, R89 ;  /* 0x0000005900587202 */ /* 0x000fe20000000f00 */
[----:B------:R-:W-:Y:S01]  /*27f0*/  IMAD.MOV.U32 R74, RZ, RZ, R104 ;  /* 0x000000ffff4a7224 */ /* 0x000fe200078e0068 */
[----:B------:R-:W-:Y:S01]  /*2800*/  MOV R92, R93 ;  /* 0x0000005d005c7202 */ /* 0x000fe20000000f00 */
[----:B------:R-:W-:Y:S01]  /*2810*/  IMAD.MOV.U32 R75, RZ, RZ, R106 ;  /* 0x000000ffff4b7224 */ /* 0x000fe200078e006a */
[----:B------:R-:W-:Y:S01]  /*2820*/  MOV R84, R100 ;  /* 0x0000006400547202 */ /* 0x000fe20000000f00 */
        /* <DEDUP_REMOVED lines=8> */
[----:B------:R2:W-:Y:S01]  /*28b0*/  STS.128 [R0+UR8+0x1000], R80 ;  /* 0x0010005000007988 */ /* 0x0005e20008000c08 */
[----:B------:R-:W-:Y:S02]  /*28c0*/  IMAD.MOV.U32 R93, RZ, RZ, R95 ;  /* 0x000000ffff5d7224 */ /* 0x000fe400078e005f */
[----:B------:R-:W-:-:S02]  /*28d0*/  IMAD.MOV.U32 R90, RZ, RZ, R105 ;  /* 0x000000ffff5a7224 */ /* 0x000fc400078e0069 */
[----:B------:R-:W-:Y:S02]  /*28e0*/  IMAD.MOV.U32 R91, RZ, RZ, R107 ;  /* 0x000000ffff5b7224 */ /* 0x000fe400078e006b */
[----:B------:R-:W-:Y:S02]  /*28f0*/  IMAD.MOV.U32 R94, RZ, RZ, R109 ;  /* 0x000000ffff5e7224 */ /* 0x000fe400078e006d */
[----:B------:R-:W-:Y:S02]  /*2900*/  IMAD.MOV.U32 R95, RZ, RZ, R111 ;  /* 0x000000ffff5f7224 */ /* 0x000fe400078e006f */
[----:B------:R-:W-:Y:S01]  /*2910*/  IMAD.MOV.U32 R98, RZ, RZ, R117 ;  /* 0x000000ffff627224 */ /* 0x000fe200078e0075 */
[----:B--2---:R-:W-:Y:S01]  /*2920*/  MOV R80, R97 ;  /* 0x0000006100507202 */ /* 0x004fe20000000f00 */
[----:B------:R-:W-:Y:S02]  /*2930*/  IMAD.MOV.U32 R81, RZ, RZ, R99 ;  /* 0x000000ffff517224 */ /* 0x000fe400078e0063 */
[----:B------:R-:W-:-:S02]  /*2940*/  IMAD.MOV.U32 R82, RZ, RZ, R113 ;  /* 0x000000ffff527224 */ /* 0x000fc400078e0071 */
[----:B------:R-:W-:Y:S02]  /*2950*/  IMAD.MOV.U32 R83, RZ, RZ, R115 ;  /* 0x000000ffff537224 */ /* 0x000fe400078e0073 */
[----:B------:R-:W-:Y:S02]  /*2960*/  IMAD.MOV.U32 R97, RZ, RZ, R103 ;  /* 0x000000ffff617224 */ /* 0x000fe400078e0067 */
[----:B------:R-:W-:Y:S01]  /*2970*/  IMAD.MOV.U32 R99, RZ, RZ, R119 ;  /* 0x000000ffff637224 */ /* 0x000fe200078e0077 */
[----:B------:R-:W-:Y:S04]  /*2980*/  STS.128 [R0+UR8], R72 ;  /* 0x0000004800007988 */ /* 0x000fe80008000c08 */
[----:B------:R-:W-:Y:S04]  /*2990*/  STS.128 [R0+UR8+0x800], R76 ;  /* 0x0008004c00007988 */ /* 0x000fe80008000c08 */
[----:B------:R-:W-:Y:S04]  /*29a0*/  STS.128 [R0+UR8+0x1800], R84 ;  /* 0x0018005400007988 */ /* 0x000fe80008000c08 */
        /* <DEDUP_REMOVED lines=8> */
[----:B------:R-:W2:Y:S04]  /*2a30*/  LDS.128 R72, [R5] ;  /* 0x0000000005487984 */ /* 0x000ea80000000c00 */
        /* <DEDUP_REMOVED lines=9> */
[----:B------:R-:W-:Y:S01]  /*2ad0*/  MOV R108, R128 ;  /* 0x00000080006c7202 */ /* 0x000fe20000000f00 */
[----:B------:R-:W-:-:S02]  /*2ae0*/  IMAD.MOV.U32 R109, RZ, RZ, R130 ;  /* 0x000000ffff6d7224 */ /* 0x000fc400078e0082 */
[----:B------:R-:W-:Y:S02]  /*2af0*/  IMAD.MOV.U32 R110, RZ, RZ, R144 ;  /* 0x000000ffff6e7224 */ /* 0x000fe400078e0090 */
[----:B------:R-:W-:Y:S01]  /*2b00*/  IMAD.MOV.U32 R111, RZ, RZ, R146 ;  /* 0x000000ffff6f7224 */ /* 0x000fe200078e0092 */
[----:B------:R-:W-:Y:S01]  /*2b10*/  MOV R104, R124 ;  /* 0x0000007c00687202 */ /* 0x000fe20000000f00 */
[----:B------:R-:W-:Y:S02]  /*2b20*/  IMAD.MOV.U32 R105, RZ, RZ, R126 ;  /* 0x000000ffff697224 */ /* 0x000fe400078e007e */
[----:B------:R-:W-:Y:S02]  /*2b30*/  IMAD.MOV.U32 R106, RZ, RZ, R140 ;  /* 0x000000ffff6a7224 */ /* 0x000fe400078e008c */
[----:B------:R-:W-:Y:S01]  /*2b40*/  IMAD.MOV.U32 R107, RZ, RZ, R142 ;  /* 0x000000ffff6b7224 */ /* 0x000fe200078e008e */
[----:B------:R3:W-:Y:S01]  /*2b50*/  STS.128 [R0+UR8], R116 ;  /* 0x0000007400007988 */ /* 0x0007e20008000c08 */
[----:B------:R-:W-:Y:S01]  /*2b60*/  MOV R112, R132 ;  /* 0x0000008400707202 */ /* 0x000fe20000000f00 */
[----:B------:R-:W-:Y:S01]  /*2b70*/  IMAD.MOV.U32 R113, RZ, RZ, R134 ;  /* 0x000000ffff717224 */ /* 0x000fe200078e0086 */
[----:B---3--:R-:W-:-:S02]  /*2b80*/  LOP3.LUT R116, R4, 0x60, RZ, 0xc0, !PT ;  /* 0x0000006004747812 */ /* 0x008fc400078ec0ff */
[----:B------:R-:W-:-:S04]  /*2b90*/  SGXT.U32 R4, R154, 0x2 ;  /* 0x000000029a04781a */ /* 0x000fc80000000000 */
[C---:B------:R-:W-:Y:S02]  /*2ba0*/  LOP3.LUT R175, R4.reuse, 0x4, RZ, 0xfc, !PT ;  /* 0x0000000404af7812 */ /* 0x040fe400078efcff */
[C---:B------:R-:W-:Y:S02]  /*2bb0*/  LOP3.LUT R165, R4.reuse, 0x18, RZ, 0xfc, !PT ;  /* 0x0000001804a57812 */ /* 0x040fe400078efcff */
[----:B------:R-:W-:Y:S01]  /*2bc0*/  LOP3.LUT R167, R4, 0x14, RZ, 0xfc, !PT ;  /* 0x0000001404a77812 */ /* 0x000fe200078efcff */
[C---:B------:R-:W-:Y:S01]  /*2bd0*/  IMAD.SHL.U32 R122, R175.reuse, 0x100, RZ ;  /* 0x00000100af7a7824 */ /* 0x040fe200078e00ff */
[----:B------:R-:W-:Y:S02]  /*2be0*/  SHF.L.U32 R116, R116, 0x3, RZ ;  /* 0x0000000374747819 */ /* 0x000fe400000006ff */
[C---:B------:R-:W-:Y:S02]  /*2bf0*/  LOP3.LUT R169, R4.reuse, 0x10, RZ, 0xfc, !PT ;  /* 0x0000001004a97812 */ /* 0x040fe400078efcff */
[----:B------:R-:W-:Y:S01]  /*2c00*/  LEA R174, P3, R175, R152, 0xa ;  /* 0x00000098afae7211 */ /* 0x000fe200078650ff */
[----:B------:R-:W-:Y:S01]  /*2c10*/  IMAD.MOV.U32 R114, RZ, RZ, R148 ;  /* 0x000000ffff727224 */ /* 0x000fe200078e0094 */
[C---:B------:R-:W-:Y:S01]  /*2c20*/  LOP3.LUT R161, R4.reuse, 0x20, RZ, 0xfc, !PT ;  /* 0x0000002004a17812 */ /* 0x040fe200078efcff */
[----:B------:R-:W-:Y:S01]  /*2c30*/  IMAD.MOV.U32 R115, RZ, RZ, R150 ;  /* 0x000000ffff737224 */ /* 0x000fe200078e0096 */
[----:B------:R3:W-:Y:S01]  /*2c40*/  STS.128 [R0+UR8+0x1000], R108 ;  /* 0x0010006c00007988 */ /* 0x0007e20008000c08 */
[----:B------:R-:W-:-:S02]  /*2c50*/  LOP3.LUT R155, R4, 0x2c, RZ, 0xfc, !PT ;  /* 0x0000002c049b7812 */ /* 0x000fc400078efcff */
[C---:B------:R-:W-:Y:S01]  /*2c60*/  LOP3.LUT R173, R4.reuse, 0x8, RZ, 0xfc, !PT ;  /* 0x0000000804ad7812 */ /* 0x040fe200078efcff */
[----:B------:R4:W-:Y:S01]  /*2c70*/  STS.128 [R0+UR8+0x800], R104 ;  /* 0x0008006800007988 */ /* 0x0009e20008000c08 */
[C---:B------:R-:W-:Y:S02]  /*2c80*/  LOP3.LUT R171, R4.reuse, 0xc, RZ, 0xfc, !PT ;  /* 0x0000000c04ab7812 */ /* 0x040fe400078efcff */
[----:B------:R-:W-:Y:S02]  /*2c90*/  LOP3.LUT R3, R4, 0x38, RZ, 0xfc, !PT ;  /* 0x0000003804037812 */ /* 0x000fe400078efcff */
[----:B------:R-:W-:Y:S02]  /*2ca0*/  LEA.HI.X R177, R116, R153, RZ, 0x2, P0 ;  /* 0x0000009974b17211 */ /* 0x000fe400000f14ff */
[C---:B------:R-:W-:Y:S02]  /*2cb0*/  SHF.L.U32 R118, R169.reuse, 0x8, RZ ;  /* 0x00000008a9767819 */ /* 0x040fe400000006ff */
[----:B------:R-:W-:-:S02]  /*2cc0*/  LEA R168, P6, R169, R152, 0xa ;  /* 0x00000098a9a87211 */ /* 0x000fc400078c50ff */
[CC--:B------:R-:W-:Y:S01]  /*2cd0*/  LEA R164, P1, R165.reuse, R152.reuse, 0xa ;  /* 0x00000098a5a47211 */ /* 0x0c0fe200078250ff */
[----:B---3--:R-:W-:Y:S01]  /*2ce0*/  IMAD.SHL.U32 R108, R165, 0x100, RZ ;  /* 0x00000100a56c7824 */ /* 0x008fe200078e00ff */
[----:B------:R-:W-:Y:S01]  /*2cf0*/  LOP3.LUT R109, R4, 0x34, RZ, 0xfc, !PT ;  /* 0x00000034046d7812 */ /* 0x000fe200078efcff */
[----:B------:R-:W-:Y:S01]  /*2d00*/  IMAD.SHL.U32 R110, R167, 0x100, RZ ;  /* 0x00000100a76e7824 */ /* 0x000fe200078e00ff */
[-C--:B------:R-:W-:Y:S02]  /*2d10*/  LEA.HI.X R175, R122, R153.reuse, RZ, 0x2, P3 ;  /* 0x000000997aaf7211 */ /* 0x080fe400018f14ff */
[----:B----4-:R-:W-:Y:S02]  /*2d20*/  SHF.L.U32 R106, R161, 0x8, RZ ;  /* 0x00000008a16a7819 */ /* 0x010fe400000006ff */
[-C--:B------:R-:W-:Y:S02]  /*2d30*/  LEA R166, P0, R167, R152.reuse, 0xa ;  /* 0x00000098a7a67211 */ /* 0x080fe400078050ff */
[-C--:B------:R-:W-:Y:S01]  /*2d40*/  LEA R160, P3, R161, R152.reuse, 0xa ;  /* 0x00000098a1a07211 */ /* 0x080fe200078650ff */
[----:B------:R3:W-:Y:S01]  /*2d50*/  STS.128 [R0+UR8+0x1800], R112 ;  /* 0x0018007000007988 */ /* 0x0007e20008000c08 */
[----:B------:R-:W-:Y:S01]  /*2d60*/  LOP3.LUT R111, R4, 0x30, RZ, 0xfc, !PT ;  /* 0x00000030046f7812 */ /* 0x000fe200078efcff */
[----:B------:R-:W-:Y:S01]  /*2d70*/  IMAD.SHL.U32 R116, R109, 0x100, RZ ;  /* 0x000001006d747824 */ /* 0x000fe200078e00ff */
[-C--:B------:R-:W-:Y:S01]  /*2d80*/  LEA.HI.X R169, R118, R153.reuse, RZ, 0x2, P6 ;  /* 0x0000009976a97211 */ /* 0x080fe200030f14ff */
[----:B------:R-:W-:Y:S01]  /*2d90*/  IMAD.SHL.U32 R124, R173, 0x100, RZ ;  /* 0x00000100ad7c7824 */ /* 0x000fe200078e00ff */
[-C--:B------:R-:W-:Y:S01]  /*2da0*/  LEA.HI.X R165, R108, R153.reuse, RZ, 0x2, P1 ;  /* 0x000000996ca57211 */ /* 0x080fe200008f14ff */
[----:B------:R-:W-:Y:S01]  /*2db0*/  IMAD.SHL.U32 R120, R171, 0x100, RZ ;  /* 0x00000100ab787824 */ /* 0x000fe200078e00ff */
[----:B------:R-:W-:Y:S01]  /*2dc0*/  LEA R154, P6, R155, R152, 0xa ;  /* 0x000000989b9a7211 */ /* 0x000fe200078c50ff */
[----:B------:R-:W-:Y:S01]  /*2dd0*/  IMAD.SHL.U32 R118, R3, 0x100, RZ ;  /* 0x0000010003767824 */ /* 0x000fe200078e00ff */
[----:B------:R-:W-:-:S02]  /*2de0*/  LEA.HI.X R167, R110, R153, RZ, 0x2, P0 ;  /* 0x000000996ea77211 */ /* 0x000fc400000f14ff */
[-C--:B------:R-:W-:Y:S02]  /*2df0*/  LEA R108, P1, R109, R152.reuse, 0xa ;  /* 0x000000986d6c7211 */ /* 0x080fe400078250ff */
[----:B------:R-:W-:Y:S01]  /*2e00*/  LEA.HI.X R161, R106, R153, RZ, 0x2, P3 ;  /* 0x000000996aa17211 */ /* 0x000fe200018f14ff */
[----:B---3--:R-:W-:Y:S01]  /*2e10*/  IMAD.SHL.U32 R112, R155, 0x100, RZ ;  /* 0x000001009b707824 */ /* 0x008fe200078e00ff */
[----:B------:R-:W-:Y:S02]  /*2e20*/  SHF.L.U32 R114, R111, 0x8, RZ ;  /* 0x000000086f727819 */ /* 0x000fe400000006ff */
[-C--:B------:R-:W-:Y:S02]  /*2e30*/  LEA R172, P4, R173, R152.reuse, 0xa ;  /* 0x00000098adac7211 */ /* 0x080fe400078850ff */
[-C--:B------:R-:W-:Y:S02]  /*2e40*/  LEA R170, P5, R171, R152.reuse, 0xa ;  /* 0x00000098abaa7211 */ /* 0x080fe400078a50ff */
[----:B------:R-:W-:-:S02]  /*2e50*/  LEA R110, P0, R111, R152, 0xa ;  /* 0x000000986f6e7211 */ /* 0x000fc400078050ff */
[----:B------:R-:W-:Y:S02]  /*2e60*/  LEA R106, P3, R3, R152, 0xa ;  /* 0x00000098036a7211 */ /* 0x000fe400078650ff */
[-C--:B------:R-:W-:Y:S01]  /*2e70*/  LEA.HI.X R155, R112, R153.reuse, RZ, 0x2, P6 ;  /* 0x00000099709b7211 */ /* 0x080fe200030f14ff */
[----:B------:R-:W-:Y:S01]  /*2e80*/  IMAD.MOV.U32 R112, RZ, RZ, R121 ;  /* 0x000000ffff707224 */ /* 0x000fe200078e0079 */
        /* <DEDUP_REMOVED lines=8> */
[----:B------:R-:W-:Y:S01]  /*2f10*/  LEA.HI.X R107, R118, R153, RZ, 0x2, P3 ;  /* 0x00000099766b7211 */ /* 0x000fe200018f14ff */
        /* <DEDUP_REMOVED lines=8> */
[----:B------:R-:W-:-:S02]  /*2fa0*/  IMAD.MOV.U32 R124, RZ, RZ, R133 ;  /* 0x000000ffff7c7224 */ /* 0x000fc400078e0085 */
[----:B------:R-:W-:Y:S02]  /*2fb0*/  IMAD.MOV.U32 R126, RZ, RZ, R149 ;  /* 0x000000ffff7e7224 */ /* 0x000fe400078e0095 */
[----:B------:R-:W-:Y:S01]  /*2fc0*/  IMAD.MOV.U32 R127, RZ, RZ, R151 ;  /* 0x000000ffff7f7224 */ /* 0x000fe200078e0097 */
[----:B------:R3:W-:Y:S04]  /*2fd0*/  STS.128 [R7+UR8], R112 ;  /* 0x0000007007007988 */ /* 0x0007e80008000c08 */
[----:B------:R-:W-:Y:S04]  /*2fe0*/  STS.128 [R7+UR8+0x800], R116 ;  /* 0x0008007407007988 */ /* 0x000fe80008000c08 */
[----:B------:R-:W-:Y:S04]  /*2ff0*/  STS.128 [R7+UR8+0x1000], R120 ;  /* 0x0010007807007988 */ /* 0x000fe80008000c08 */
[----:B------:R4:W-:Y:S01]  /*3000*/  STS.128 [R7+UR8+0x1800], R124 ;  /* 0x0018007c07007988 */ /* 0x0009e20008000c08 */
[----:B------:R-:W-:Y:S01]  /*3010*/  BAR.SYNC.DEFER_BLOCKING 0x0 ;  /* 0x0000000000007b1d */ /* 0x000fe20000010000 */
[----:B------:R-:W-:-:S02]  /*3020*/  LOP3.LUT R163, R4, 0x1c, RZ, 0xfc, !PT ;  /* 0x0000001c04a37812 */ /* 0x000fc400078efcff */
[C---:B------:R-:W-:Y:S02]  /*3030*/  LOP3.LUT R159, R4.reuse, 0x24, RZ, 0xfc, !PT ;  /* 0x00000024049f7812 */ /* 0x040fe400078efcff */
[C---:B------:R-:W-:Y:S01]  /*3040*/  LOP3.LUT R157, R4.reuse, 0x28, RZ, 0xfc, !PT ;  /* 0x00000028049d7812 */ /* 0x040fe200078efcff */
[C---:B------:R-:W-:Y:S01]  /*3050*/  IMAD.SHL.U32 R104, R163.reuse, 0x100, RZ ;  /* 0x00000100a3687824 */ /* 0x040fe200078e00ff */
[-C--:B------:R-:W-:Y:S02]  /*3060*/  LEA R162, P2, R163, R152.reuse, 0xa ;  /* 0x00000098a3a27211 */ /* 0x080fe400078450ff */
[----:B------:R-:W-:Y:S01]  /*3070*/  LOP3.LUT R105, R4, 0x3c, RZ, 0xfc, !PT ;  /* 0x0000003c04697812 */ /* 0x000fe200078efcff */
[C---:B------:R-:W-:Y:S01]  /*3080*/  IMAD.SHL.U32 R0, R159.reuse, 0x100, RZ ;  /* 0x000001009f007824 */ /* 0x040fe200078e00ff */
[-C--:B------:R-:W-:Y:S01]  /*3090*/  LEA R158, P4, R159, R152.reuse, 0xa ;  /* 0x000000989f9e7211 */ /* 0x080fe200078850ff */
[C---:B------:R-:W-:Y:S01]  /*30a0*/  IMAD.SHL.U32 R4, R157.reuse, 0x100, RZ ;  /* 0x000001009d047824 */ /* 0x040fe200078e00ff */
[----:B------:R-:W-:-:S02]  /*30b0*/  LEA R156, P5, R157, R152, 0xa ;  /* 0x000000989d9c7211 */ /* 0x000fc400078a50ff */
[-C--:B------:R-:W-:Y:S02]  /*30c0*/  LEA.HI.X R163, R104, R153.reuse, RZ, 0x2, P2 ;  /* 0x0000009968a37211 */ /* 0x080fe400010f14ff */
[----:B------:R-:W-:Y:S02]  /*30d0*/  LEA R104, P2, R105, R152, 0xa ;  /* 0x0000009869687211 */ /* 0x000fe400078450ff */
[-C--:B------:R-:W-:Y:S02]  /*30e0*/  LEA.HI.X R159, R0, R153.reuse, RZ, 0x2, P4 ;  /* 0x00000099009f7211 */ /* 0x080fe400020f14ff */
[-C--:B------:R-:W-:Y:S02]  /*30f0*/  LEA.HI.X R157, R4, R153.reuse, RZ, 0x2, P5 ;  /* 0x00000099049d7211 */ /* 0x080fe400028f14ff */
[----:B------:R-:W-:Y:S01]  /*3100*/  LEA.HI.X R105, R2, R153, RZ, 0x2, P2 ;  /* 0x0000009902697211 */ /* 0x000fe200010f14ff */
[----:B------:R-:W5:Y:S01]  /*3110*/  LDS.128 R128, [R5] ;  /* 0x0000000005807984 */ /* 0x000f620000000c00 */
[----:B------:R-:W-:-:S03]  /*3120*/  IMAD.WIDE.U32 R176, R6, 0x4, R176 ;  /* 0x0000000406b07825 */ /* 0x000fc600078e00b0 */
[----:B------:R-:W5:Y:S01]  /*3130*/  LDS.128 R132, [R5+0x100] ;  /* 0x0001000005847984 */ /* 0x000f620000000c00 */
[----:B------:R-:W-:-:S04]  /*3140*/  IMAD.WIDE.U32 R174, R6, 0x4, R174 ;  /* 0x0000000406ae7825 */ /* 0x000fc800078e00ae */
        /* <DEDUP_REMOVED lines=11> */
[C---:B---3--:R-:W-:Y:S02]  /*3200*/  IMAD.WIDE.U32 R112, R6.reuse, 0x4, R108 ;  /* 0x0000000406707825 */ /* 0x048fe400078e006c */
[----:B------:R-:W-:Y:S02]  /*3210*/  LDS.128 R108, [R5+0x300] ;  /* 0x00030000056c7984 */ /* 0x000fe40000000c00 */
[----:B------:R-:W-:-:S04]  /*3220*/  IMAD.WIDE.U32 R114, R6, 0x4, R106 ;  /* 0x0000000406727825 */ /* 0x000fc800078e006a */
[----:B----4-:R-:W-:Y:S02]  /*3230*/  IMAD.WIDE.U32 R6, R6, 0x4, R104 ;  /* 0x0000000406067825 */ /* 0x010fe400078e0068 */
[----:B------:R-:W3:Y:S04]  /*3240*/  LDS.128 R104, [R5+0x200] ;  /* 0x0002000005687984 */ /* 0x000ee80000000c00 */
[----:B0-----:R-:W-:Y:S04]  /*3250*/  STG.E desc[UR16][R176.64], R8 ;  /* 0x00000008b0007986 */ /* 0x001fe8000c101910 */
[----:B------:R-:W-:Y:S04]  /*3260*/  STG.E desc[UR16][R176.64+0x80], R10 ;  /* 0x0000800ab0007986 */ /* 0x000fe8000c101910 */
[----:B-1----:R-:W-:Y:S04]  /*3270*/  STG.E desc[UR16][R176.64+0x100], R68 ;  /* 0x00010044b0007986 */ /* 0x002fe8000c101910 */
[----:B------:R-:W-:Y:S04]  /*3280*/  STG.E desc[UR16][R176.64+0x180], R70 ;  /* 0x00018046b0007986 */ /* 0x000fe8000c101910 */
[----:B--2---:R-:W-:Y:S04]  /*3290*/  STG.E desc[UR16][R176.64+0x200], R72 ;  /* 0x00020048b0007986 */ /* 0x004fe8000c101910 */
[----:B------:R-:W-:Y:S04]  /*32a0*/  STG.E desc[UR16][R176.64+0x280], R74 ;  /* 0x0002804ab0007986 */ /* 0x000fe8000c101910 */
[----:B-----5:R-:W-:Y:S04]  /*32b0*/  STG.E desc[UR16][R176.64+0x300], R128 ;  /* 0x00030080b0007986 */ /* 0x020fe8000c101910 */
[----:B------:R-:W-:Y:S04]  /*32c0*/  STG.E desc[UR16][R176.64+0x380], R130 ;  /* 0x00038082b0007986 */ /* 0x000fe8000c101910 */
        /* <DEDUP_REMOVED lines=24> */
[----:B------:R-:W0:Y:S04]  /*3450*/  LDS.128 R8, [R5+0x400] ;  /* 0x0004000005087984 */ /* 0x000e280000000c00 */
[----:B------:R-:W-:Y:S04]  /*3460*/  STG.E desc[UR16][R168.64], R36 ;  /* 0x00000024a8007986 */ /* 0x000fe8000c101910 */
[----:B------:R-:W-:Y:S04]  /*3470*/  STG.E desc[UR16][R168.64+0x80], R38 ;  /* 0x00008026a8007986 */ /* 0x000fe8000c101910 */
[----:B------:R-:W-:Y:S04]  /*3480*/  STG.E desc[UR16][R168.64+0x100], R56 ;  /* 0x00010038a8007986 */ /* 0x000fe8000c101910 */
[----:B------:R-:W-:Y:S04]  /*3490*/  STG.E desc[UR16][R168.64+0x180], R58 ;  /* 0x0001803aa8007986 */ /* 0x000fe8000c101910 */
[----:B------:R-:W-:Y:S04]  /*34a0*/  STG.E desc[UR16][R168.64+0x200], R80 ;  /* 0x00020050a8007986 */ /* 0x000fe8000c101910 */
[----:B------:R-:W-:Y:S04]  /*34b0*/  STG.E desc[UR16][R168.64+0x280], R82 ;  /* 0x00028052a8007986 */ /* 0x000fe8000c101910 */
[----:B---3--:R-:W-:Y:S04]  /*34c0*/  STG.E desc[UR16][R168.64+0x300], R104 ;  /* 0x00030068a8007986 */ /* 0x008fe8000c101910 */
[----:B------:R-:W-:Y:S04]  /*34d0*/  STG.E desc[UR16][R168.64+0x380], R106 ;  /* 0x0003806aa8007986 */ /* 0x000fe8000c101910 */
[----:B------:R-:W1:Y:S04]  /*34e0*/  LDS.128 R28, [R5+0x500] ;  /* 0x00050000051c7984 */ /* 0x000e680000000c00 */
        /* <DEDUP_REMOVED lines=18> */
[----:B------:R-:W2:Y:S04]  /*3610*/  LDS.128 R36, [R5+0x600] ;  /* 0x0006000005247984 */ /* 0x000ea80000000c00 */
[----:B------:R-:W3:Y:S04]  /*3620*/  LDS.128 R32, [R5+0x700] ;  /* 0x0007000005207984 */ /* 0x000ee80000000c00 */
        /* <DEDUP_REMOVED lines=12> */
[----:B0-----:R-:W-:Y:S04]  /*36f0*/  STG.E desc[UR16][R160.64+0x300], R8 ;  /* 0x00030008a0007986 */ /* 0x001fe8000c101910 */
[----:B------:R-:W-:Y:S04]  /*3700*/  STG.E desc[UR16][R160.64+0x380], R10 ;  /* 0x0003800aa0007986 */ /* 0x000fe8000c101910 */
[----:B------:R-:W-:Y:S04]  /*3710*/  STG.E desc[UR16][R158.64], R12 ;  /* 0x0000000c9e007986 */ /* 0x000fe8000c101910 */
[----:B------:R-:W-:Y:S04]  /*3720*/  STG.E desc[UR16][R158.64+0x80], R14 ;  /* 0x0000800e9e007986 */ /* 0x000fe8000c101910 */
[----:B------:R-:W-:Y:S04]  /*3730*/  STG.E desc[UR16][R158.64+0x100], R60 ;  /* 0x0001003c9e007986 */ /* 0x000fe8000c101910 */
[----:B------:R-:W-:Y:S04]  /*3740*/  STG.E desc[UR16][R158.64+0x180], R62 ;  /* 0x0001803e9e007986 */ /* 0x000fe8000c101910 */
[----:B------:R-:W-:Y:S04]  /*3750*/  STG.E desc[UR16][R158.64+0x200], R92 ;  /* 0x0002005c9e007986 */ /* 0x000fe8000c101910 */
[----:B------:R-:W-:Y:S04]  /*3760*/  STG.E desc[UR16][R158.64+0x280], R94 ;  /* 0x0002805e9e007986 */ /* 0x000fe8000c101910 */
[----:B-1----:R-:W-:Y:S04]  /*3770*/  STG.E desc[UR16][R158.64+0x300], R28 ;  /* 0x0003001c9e007986 */ /* 0x002fe8000c101910 */
        /* <DEDUP_REMOVED lines=23> */
[----:B--2---:R-:W-:Y:S04]  /*38f0*/  STG.E desc[UR16][R2.64+0x300], R36 ;  /* 0x0003002402007986 */ /* 0x004fe8000c101910 */
[----:B------:R-:W-:Y:S04]  /*3900*/  STG.E desc[UR16][R2.64+0x380], R38 ;  /* 0x0003802602007986 */ /* 0x000fe8000c101910 */
        /* <DEDUP_REMOVED lines=23> */
[----:B------:R-:W-:Y:S01]  /*3a80*/  STG.E desc[UR16][R6.64+0x380], R35 ;  /* 0x0003802306007986 */ /* 0x000fe2000c101910 */
[----:B------:R-:W-:Y:S05]  /*3a90*/  EXIT ;  /* 0x000000000000794d */ /* 0x000fea0003800000 */
.L_x_0:
[----:B------:R-:W-:-:S00]  /*3aa0*/  BRA `(.L_x_0) ;  /* 0xfffffffc00fc7947 */ /* 0x000fc0000383ffff */
[----:B------:R-:W-:-:S00]  /*3ab0*/  NOP ;  /* 0x0000000000007918 */ /* 0x000fc00000000000 */
        /* <DEDUP_REMOVED lines=12> */
.L_x_1:


//--------------------- .nv.shared.gluon_mma      --------------------------
	.section	.nv.shared.gluon_mma,"aw",@nobits
	.sectionflags	@""
	.align	16
	.zero		1024


//--------------------- .nv.shared.reserved.0     --------------------------
	.section	.nv.shared.reserved.0,"aw",@nobits
	.weak		__nv_reservedSMEM_offset_0_alias
	.size		__nv_reservedSMEM_offset_0_alias, 0, 0
	.other		__nv_reservedSMEM_offset_0_alias,@"STO_CUDA_RESERVED_SHARED STV_DEFAULT"
__nv_reservedSMEM_offset_0_alias:
	.zero		0


//--------------------- .nv.constant0.gluon_mma   --------------------------
	.section	.nv.constant0.gluon_mma,"a",@progbits
	.sectionflags	@""
	.align	4
.nv.constant0.gluon_mma:
	.zero		568


//--------------------- SYMBOLS --------------------------

	.type		.nv.reservedSmem.offset0,@object
	.size		.nv.reservedSmem.offset0,0x4
